	.target	sm_90a

	.elftype	@"ET_EXEC"


//--------------------- .note.nv.tkinfo           --------------------------
	.section	.note.nv.tkinfo,"",@"SHT_NOTE"
	.sectionflags	@"SHF_NOTE_NV_TKINFO"
	.tkinfo
        /*0018*/ 	.word	0x00000002
        /*0030*/ 	.string	""
        /*0030*/ 	.string	"ptxas"
        /*0030*/ 	.string	"Cuda compilation tools, release 13.0, V13.0.88"
        /*0030*/ 	.string	"Build cuda_13.0.r13.0/compiler.36424714_0"
        /*0030*/ 	.string	"-arch sm_90a -m 64 "



//--------------------- .note.nv.cuinfo           --------------------------
	.section	.note.nv.cuinfo,"",@"SHT_NOTE"
	.sectionflags	@"SHF_NOTE_NV_CUINFO"
        /*0018*/ 	.short	0x0002
        /*001a*/ 	.short	0x005a
        /*001c*/ 	.short	0x0082
	.zero		2


//--------------------- .nv.info                  --------------------------
	.section	.nv.info,"",@"SHT_CUDA_INFO"
	.align	4


	//----- nvinfo : EIATTR_REGCOUNT
	.align		4
        /*0000*/ 	.byte	0x04, 0x2f
        /*0002*/ 	.short	(.L_12 - .L_11)
	.align		4
.L_11:
        /*0004*/ 	.word	index@(_ZN7cutlass13device_kernelINS_4gemm6kernel13GemmUniversalIN4cute5tupleIJiiiiEEENS1_10collective13CollectiveMmaINS1_37MainloopSm90TmaGmmaWarpSpecializedFP8ILi3ENS5_IJNS4_1CILi2EEENSA_ILi1EEESC_EEENS1_35KernelTmaWarpSpecializedCooperativeEEENS5_IJNSA_ILi128EEENSA_ILi112EEENSA_ILi256EEEEEENS_12float_e4m3_tENS5_IJlSC_lEEESK_SL_NS4_8TiledMMAINS4_8MMA_AtomIJNS4_4SM904GMMA30MMA_64x16x32_F32E4M3E4M3_SS_TNILNSP_7ScaleInE1ELSR_1EEEEEENS4_6LayoutISD_NS5_IJSC_NSA_ILi0EEESV_EEEEENS5_IJNS4_10UnderscoreESY_SY_EEEEENS4_13SM90_TMA_LOADENS4_14ComposedLayoutINS4_7SwizzleILi3ELi4ELi3EEENS4_18smem_ptr_flag_bitsILi8EEENSU_INS5_IJNSA_ILi8EEESG_EEENS5_IJSG_SC_EEEEEEEvNS4_8identityENS4_23SM90_TMA_LOAD_MULTICASTES1B_vS1C_EENS_8epilogue10collective6detail29Sm90TmaWarpSpecializedAdapterINS1G_15DefaultEpilogueISK_SL_SL_NS1F_6thread17LinearCombinationISK_Li1EffLNS1K_9ScaleType4KindE0ELNS_15FloatRoundStyleE2ESK_EENS1_15EpilogueDefaultEEEEEvvEEEEvNT_6ParamsE)
        /*0008*/ 	.word	0x000000a8


	//----- nvinfo : EIATTR_FRAME_SIZE
	.align		4
.L_12:
        /*000c*/ 	.byte	0x04, 0x11
        /*000e*/ 	.short	(.L_14 - .L_13)
	.align		4
.L_13:
        /*0010*/ 	.word	index@(_ZN7cutlass13device_kernelINS_4gemm6kernel13GemmUniversalIN4cute5tupleIJiiiiEEENS1_10collective13CollectiveMmaINS1_37MainloopSm90TmaGmmaWarpSpecializedFP8ILi3ENS5_IJNS4_1CILi2EEENSA_ILi1EEESC_EEENS1_35KernelTmaWarpSpecializedCooperativeEEENS5_IJNSA_ILi128EEENSA_ILi112EEENSA_ILi256EEEEEENS_12float_e4m3_tENS5_IJlSC_lEEESK_SL_NS4_8TiledMMAINS4_8MMA_AtomIJNS4_4SM904GMMA30MMA_64x16x32_F32E4M3E4M3_SS_TNILNSP_7ScaleInE1ELSR_1EEEEEENS4_6LayoutISD_NS5_IJSC_NSA_ILi0EEESV_EEEEENS5_IJNS4_10UnderscoreESY_SY_EEEEENS4_13SM90_TMA_LOADENS4_14ComposedLayoutINS4_7SwizzleILi3ELi4ELi3EEENS4_18smem_ptr_flag_bitsILi8EEENSU_INS5_IJNSA_ILi8EEESG_EEENS5_IJSG_SC_EEEEEEEvNS4_8identityENS4_23SM90_TMA_LOAD_MULTICASTES1B_vS1C_EENS_8epilogue10collective6detail29Sm90TmaWarpSpecializedAdapterINS1G_15DefaultEpilogueISK_SL_SL_NS1F_6thread17LinearCombinationISK_Li1EffLNS1K_9ScaleType4KindE0ELNS_15FloatRoundStyleE2ESK_EENS1_15EpilogueDefaultEEEEEvvEEEEvNT_6ParamsE)
        /*0014*/ 	.word	0x00000000


	//----- nvinfo : EIATTR_MIN_STACK_SIZE
	.align		4
.L_14:
        /*0018*/ 	.byte	0x04, 0x12
        /*001a*/ 	.short	(.L_16 - .L_15)
	.align		4
.L_15:
        /*001c*/ 	.word	index@(_ZN7cutlass13device_kernelINS_4gemm6kernel13GemmUniversalIN4cute5tupleIJiiiiEEENS1_10collective13CollectiveMmaINS1_37MainloopSm90TmaGmmaWarpSpecializedFP8ILi3ENS5_IJNS4_1CILi2EEENSA_ILi1EEESC_EEENS1_35KernelTmaWarpSpecializedCooperativeEEENS5_IJNSA_ILi128EEENSA_ILi112EEENSA_ILi256EEEEEENS_12float_e4m3_tENS5_IJlSC_lEEESK_SL_NS4_8TiledMMAINS4_8MMA_AtomIJNS4_4SM904GMMA30MMA_64x16x32_F32E4M3E4M3_SS_TNILNSP_7ScaleInE1ELSR_1EEEEEENS4_6LayoutISD_NS5_IJSC_NSA_ILi0EEESV_EEEEENS5_IJNS4_10UnderscoreESY_SY_EEEEENS4_13SM90_TMA_LOADENS4_14ComposedLayoutINS4_7SwizzleILi3ELi4ELi3EEENS4_18smem_ptr_flag_bitsILi8EEENSU_INS5_IJNSA_ILi8EEESG_EEENS5_IJSG_SC_EEEEEEEvNS4_8identityENS4_23SM90_TMA_LOAD_MULTICASTES1B_vS1C_EENS_8epilogue10collective6detail29Sm90TmaWarpSpecializedAdapterINS1G_15DefaultEpilogueISK_SL_SL_NS1F_6thread17LinearCombinationISK_Li1EffLNS1K_9ScaleType4KindE0ELNS_15FloatRoundStyleE2ESK_EENS1_15EpilogueDefaultEEEEEvvEEEEvNT_6ParamsE)
        /*0020*/ 	.word	0x00000000
.L_16:


//--------------------- .nv.compat                --------------------------
	.section	.nv.compat,"",@"SHT_CUDA_COMPAT_INFO"
	.align	4
        /*0000*/ 	.byte	0x02, 0x09, 0x01, 0x00, 0x02, 0x02, 0x04, 0x00, 0x02, 0x05, 0x05, 0x00, 0x03, 0x07, 0x01, 0x01
        /*0010*/ 	.byte	0x02, 0x03, 0x01, 0x00, 0x02, 0x06, 0x01, 0x00, 0x04, 0x0b, 0x08, 0x00, 0x00, 0x00, 0x00, 0x00
        /*0020*/ 	.byte	0x00, 0x00, 0x00, 0x00


//--------------------- .nv.info._ZN7cutlass13device_kernelINS_4gemm6kernel13GemmUniversalIN4cute5tupleIJiiiiEEENS1_10collective13CollectiveMmaINS1_37MainloopSm90TmaGmmaWarpSpecializedFP8ILi3ENS5_IJNS4_1CILi2EEENSA_ILi1EEESC_EEENS1_35KernelTmaWarpSpecializedCooperativeEEENS5_IJNSA_ILi128EEENSA_ILi112EEENSA_ILi256EEEEEENS_12float_e4m3_tENS5_IJlSC_lEEESK_SL_NS4_8TiledMMAINS4_8MMA_AtomIJNS4_4SM904GMMA30MMA_64x16x32_F32E4M3E4M3_SS_TNILNSP_7ScaleInE1ELSR_1EEEEEENS4_6LayoutISD_NS5_IJSC_NSA_ILi0EEESV_EEEEENS5_IJNS4_10UnderscoreESY_SY_EEEEENS4_13SM90_TMA_LOADENS4_14ComposedLayoutINS4_7SwizzleILi3ELi4ELi3EEENS4_18smem_ptr_flag_bitsILi8EEENSU_INS5_IJNSA_ILi8EEESG_EEENS5_IJSG_SC_EEEEEEEvNS4_8identityENS4_23SM90_TMA_LOAD_MULTICASTES1B_vS1C_EENS_8epilogue10collective6detail29Sm90TmaWarpSpecializedAdapterINS1G_15DefaultEpilogueISK_SL_SL_NS1F_6thread17LinearCombinationISK_Li1EffLNS1K_9ScaleType4KindE0ELNS_15FloatRoundStyleE2ESK_EENS1_15EpilogueDefaultEEEEEvvEEEEvNT_6ParamsE --------------------------
	.section	.nv.info._ZN7cutlass13device_kernelINS_4gemm6kernel13GemmUniversalIN4cute5tupleIJiiiiEEENS1_10collective13CollectiveMmaINS1_37MainloopSm90TmaGmmaWarpSpecializedFP8ILi3ENS5_IJNS4_1CILi2EEENSA_ILi1EEESC_EEENS1_35KernelTmaWarpSpecializedCooperativeEEENS5_IJNSA_ILi128EEENSA_ILi112EEENSA_ILi256EEEEEENS_12float_e4m3_tENS5_IJlSC_lEEESK_SL_NS4_8TiledMMAINS4_8MMA_AtomIJNS4_4SM904GMMA30MMA_64x16x32_F32E4M3E4M3_SS_TNILNSP_7ScaleInE1ELSR_1EEEEEENS4_6LayoutISD_NS5_IJSC_NSA_ILi0EEESV_EEEEENS5_IJNS4_10UnderscoreESY_SY_EEEEENS4_13SM90_TMA_LOADENS4_14ComposedLayoutINS4_7SwizzleILi3ELi4ELi3EEENS4_18smem_ptr_flag_bitsILi8EEENSU_INS5_IJNSA_ILi8EEESG_EEENS5_IJSG_SC_EEEEEEEvNS4_8identityENS4_23SM90_TMA_LOAD_MULTICASTES1B_vS1C_EENS_8epilogue10collective6detail29Sm90TmaWarpSpecializedAdapterINS1G_15DefaultEpilogueISK_SL_SL_NS1F_6thread17LinearCombinationISK_Li1EffLNS1K_9ScaleType4KindE0ELNS_15FloatRoundStyleE2ESK_EENS1_15EpilogueDefaultEEEEEvvEEEEvNT_6ParamsE,"",@"SHT_CUDA_INFO"
	.sectionflags	@""
	.align	4


	//----- nvinfo : EIATTR_CUDA_API_VERSION
	.align		4
        /*0000*/ 	.byte	0x04, 0x37
        /*0002*/ 	.short	(.L_18 - .L_17)
.L_17:
        /*0004*/ 	.word	0x00000082


	//----- nvinfo : EIATTR_KPARAM_INFO
	.align		4
.L_18:
        /*0008*/ 	.byte	0x04, 0x17
        /*000a*/ 	.short	(.L_20 - .L_19)
.L_19:
        /*000c*/ 	.word	0x00000000
        /*0010*/ 	.short	0x0000
        /*0012*/ 	.short	0x0070
        /*0014*/ 	.byte	0x00, 0xf0, 0x01, 0x10


	//----- nvinfo : EIATTR_SPARSE_MMA_MASK
	.align		4
.L_20:
        /*0018*/ 	.byte	0x03, 0x50
        /*001a*/ 	.short	0x0000


	//----- nvinfo : EIATTR_MAXREG_COUNT
	.align		4
        /*001c*/ 	.byte	0x03, 0x1b
        /*001e*/ 	.short	0x00a8


	//----- nvinfo : EIATTR_NUM_BARRIERS
	.align		4
        /*0020*/ 	.byte	0x02, 0x4c
        /*0022*/ 	.byte	0x01
	.zero		1


	//----- nvinfo : EIATTR_MERCURY_ISA_VERSION
	.align		4
        /*0024*/ 	.byte	0x03, 0x5f
        /*0026*/ 	.short	0x0101


	//----- nvinfo : EIATTR_INT_WARP_WIDE_INSTR_OFFSETS
	.align		4
        /*0028*/ 	.byte	0x04, 0x31
        /*002a*/ 	.short	(.L_22 - .L_21)


	//   ....[0]....
.L_21:
        /*002c*/ 	.word	0x00000480


	//   ....[1]....
        /*0030*/ 	.word	0x000004b0


	//   ....[2]....
        /*0034*/ 	.word	0x00000630


	//----- nvinfo : EIATTR_COOP_GROUP_MASK_REGIDS
	.align		4
.L_22:
        /*0038*/ 	.byte	0x04, 0x29
        /*003a*/ 	.short	(.L_24 - .L_23)


	//   ....[0]....
.L_23:
        /*003c*/ 	.word	0xffffffff


	//   ....[1]....
        /*0040*/ 	.word	0xffffffff


	//   ....[2]....
        /*0044*/ 	.word	0xffffffff


	//   ....[3]....
        /*0048*/ 	.word	0xffffffff


	//   ....[4]....
        /*004c*/ 	.word	0xffffffff


	//   ....[5]....
        /*0050*/ 	.word	0xffffffff


	//----- nvinfo : EIATTR_COOP_GROUP_INSTR_OFFSETS
	.align		4
.L_24:
        /*0054*/ 	.byte	0x04, 0x28
        /*0056*/ 	.short	(.L_26 - .L_25)


	//   ....[0]....
.L_25:
        /*0058*/ 	.word	0x00000060


	//   ....[1]....
        /*005c*/ 	.word	0x00000070


	//   ....[2]....
        /*0060*/ 	.word	0x00000130


	//   ....[3]....
        /*0064*/ 	.word	0x000002b0


	//   ....[4]....
        /*0068*/ 	.word	0x000007d0


	//   ....[5]....
        /*006c*/ 	.word	0x00001250


	//----- nvinfo : EIATTR_REG_RECONFIG
	.align		4
.L_26:
        /*0070*/ 	.byte	0x01, 0x54
	.zero		2


	//----- nvinfo : EIATTR_MBARRIER_INSTR_OFFSETS
	.align		4
        /*0074*/ 	.byte	0x04, 0x39
        /*0076*/ 	.short	(.L_28 - .L_27)


	//   ....[0]....
.L_27:
        /*0078*/ 	.word	0x00000230
        /*007c*/ 	.word	0x000000ff
        /*0080*/ 	.word	0x00000000
        /*0084*/ 	.short	0x0100
        /*0086*/ 	.byte	0x08
	.zero		1


	//   ....[1]....
        /*0088*/ 	.word	0x00000240
        /*008c*/ 	.word	0x000000ff
        /*0090*/ 	.word	0x00000018
        /*0094*/ 	.short	0x0100
        /*0096*/ 	.byte	0x08
	.zero		1


	//   ....[2]....
        /*0098*/ 	.word	0x00000250
        /*009c*/ 	.word	0x000000ff
        /*00a0*/ 	.word	0x00000008
        /*00a4*/ 	.short	0x0100
        /*00a6*/ 	.byte	0x08
	.zero		1


	//   ....[3]....
        /*00a8*/ 	.word	0x00000260
        /*00ac*/ 	.word	0x000000ff
        /*00b0*/ 	.word	0x00000020
        /*00b4*/ 	.short	0x0100
        /*00b6*/ 	.byte	0x08
	.zero		1


	//   ....[4]....
        /*00b8*/ 	.word	0x00000270
        /*00bc*/ 	.word	0x000000ff
        /*00c0*/ 	.word	0x00000010
        /*00c4*/ 	.short	0x0100
        /*00c6*/ 	.byte	0x08
	.zero		1


	//   ....[5]....
        /*00c8*/ 	.word	0x00000280
        /*00cc*/ 	.word	0x000000ff
        /*00d0*/ 	.word	0x00000028
        /*00d4*/ 	.short	0x0100
        /*00d6*/ 	.byte	0x08
	.zero		1


	//   ....[6]....
        /*00d8*/ 	.word	0x000006c0
        /*00dc*/ 	.word	0x000000ff
        /*00e0*/ 	.word	0x00000040
        /*00e4*/ 	.short	0x0100
        /*00e6*/ 	.byte	0x06
	.zero		1


	//   ....[7]....
        /*00e8*/ 	.word	0x00000760
        /*00ec*/ 	.word	0x000000ff
        /*00f0*/ 	.word	0x00000048
        /*00f4*/ 	.short	0x0100
        /*00f6*/ 	.byte	0x06
	.zero		1


	//   ....[8]....
        /*00f8*/ 	.word	0x000016f0
        /*00fc*/ 	.word	0x000000ff
        /*0100*/ 	.word	0x00000000
        /*0104*/ 	.short	0x010a
        /*0106*/ 	.byte	0x06
	.zero		1


	//   ....[9]....
        /*0108*/ 	.word	0x00001730
        /*010c*/ 	.word	0x000000ff
        /*0110*/ 	.word	0x00000000
        /*0114*/ 	.short	0x010a
        /*0116*/ 	.byte	0x06
	.zero		1


	//   ....[10]....
        /*0118*/ 	.word	0x00002d90
        /*011c*/ 	.word	0x000000ff
        /*0120*/ 	.word	0x00000000
        /*0124*/ 	.short	0x010a
        /*0126*/ 	.byte	0x0a
	.zero		1


	//   ....[11]....
        /*0128*/ 	.word	0x00002dd0
        /*012c*/ 	.word	0x000000ff
        /*0130*/ 	.word	0x00000000
        /*0134*/ 	.short	0x010a
        /*0136*/ 	.byte	0x0a
	.zero		1


	//   ....[12]....
        /*0138*/ 	.word	0x00004480
        /*013c*/ 	.word	0x0000007e
        /*0140*/ 	.word	0x00000000
        /*0144*/ 	.short	0x0101
        /*0146*/ 	.byte	0x3f
	.zero		1


	//   ....[13]....
        /*0148*/ 	.word	0x00004aa0
        /*014c*/ 	.word	0x0000000c
        /*0150*/ 	.word	0x00000000
        /*0154*/ 	.short	0x0101
        /*0156*/ 	.byte	0x3f
	.zero		1


	//   ....[14]....
        /*0158*/ 	.word	0x00009e40
        /*015c*/ 	.word	0x00000012
        /*0160*/ 	.word	0x00000018
        /*0164*/ 	.short	0x010a
        /*0166*/ 	.byte	0x3f
	.zero		1


	//   ....[15]....
        /*0168*/ 	.word	0x0000a280
        /*016c*/ 	.word	0x00000008
        /*0170*/ 	.word	0x00000048
        /*0174*/ 	.short	0x0101
        /*0176*/ 	.byte	0x3f
	.zero		1


	//   ....[16]....
        /*0178*/ 	.word	0x0000a9a0
        /*017c*/ 	.word	0x00000004
        /*0180*/ 	.word	0x00000000
        /*0184*/ 	.short	0x010a
        /*0186*/ 	.byte	0x3f
	.zero		1


	//   ....[17]....
        /*0188*/ 	.word	0x0000aa20
        /*018c*/ 	.word	0x00000006
        /*0190*/ 	.word	0x00000000
        /*0194*/ 	.short	0x010a
        /*0196*/ 	.byte	0x3f
	.zero		1


	//   ....[18]....
        /*0198*/ 	.word	0x0000aab0
        /*019c*/ 	.word	0x00000003
        /*01a0*/ 	.word	0x00000000
        /*01a4*/ 	.short	0x010a
        /*01a6*/ 	.byte	0x3f
	.zero		1


	//   ....[19]....
        /*01a8*/ 	.word	0x0000ab20
        /*01ac*/ 	.word	0x0000000d
        /*01b0*/ 	.word	0x00000000
        /*01b4*/ 	.short	0x010a
        /*01b6*/ 	.byte	0x3f
	.zero		1


	//   ....[20]....
        /*01b8*/ 	.word	0x0000ab80
        /*01bc*/ 	.word	0x00000081
        /*01c0*/ 	.word	0x00000000
        /*01c4*/ 	.short	0x010a
        /*01c6*/ 	.byte	0x3f
	.zero		1


	//   ....[21]....
        /*01c8*/ 	.word	0x0000ac50
        /*01cc*/ 	.word	0x00000012
        /*01d0*/ 	.word	0x00000018
        /*01d4*/ 	.short	0x010a
        /*01d6*/ 	.byte	0x3f
	.zero		1


	//   ....[22]....
        /*01d8*/ 	.word	0x0000ad20
        /*01dc*/ 	.word	0x00000004
        /*01e0*/ 	.word	0x00000000
        /*01e4*/ 	.short	0x010a
        /*01e6*/ 	.byte	0x3f
	.zero		1


	//   ....[23]....
        /*01e8*/ 	.word	0x0000ad70
        /*01ec*/ 	.word	0x00000006
        /*01f0*/ 	.word	0x00000000
        /*01f4*/ 	.short	0x010a
        /*01f6*/ 	.byte	0x3f
	.zero		1


	//----- nvinfo : EIATTR_NUM_MBARRIERS
	.align		4
.L_28:
        /*01f8*/ 	.byte	0x03, 0x38
        /*01fa*/ 	.short	0x0008


	//----- nvinfo : EIATTR_EXIT_INSTR_OFFSETS
	.align		4
        /*01fc*/ 	.byte	0x04, 0x1c
        /*01fe*/ 	.short	(.L_30 - .L_29)


	//   ....[0]....
.L_29:
        /*0200*/ 	.word	0x00000930


	//   ....[1]....
        /*0204*/ 	.word	0x00001120


	//   ....[2]....
        /*0208*/ 	.word	0x00009570


	//   ....[3]....
        /*020c*/ 	.word	0x00009ad0


	//   ....[4]....
        /*0210*/ 	.word	0x0000ab00


	//----- nvinfo : EIATTR_MAX_THREADS
	.align		4
.L_30:
        /*0214*/ 	.byte	0x04, 0x05
        /*0216*/ 	.short	(.L_32 - .L_31)
.L_31:
        /*0218*/ 	.word	0x00000180
        /*021c*/ 	.word	0x00000001
        /*0220*/ 	.word	0x00000001


	//----- nvinfo : EIATTR_CRS_STACK_SIZE
	.align		4
.L_32:
        /*0224*/ 	.byte	0x04, 0x1e
        /*0226*/ 	.short	(.L_34 - .L_33)
.L_33:
        /*0228*/ 	.word	0x00000000


	//----- nvinfo : EIATTR_CBANK_PARAM_SIZE
	.align		4
.L_34:
        /*022c*/ 	.byte	0x03, 0x19
        /*022e*/ 	.short	0x0470


	//----- nvinfo : EIATTR_PARAM_CBANK
	.align		4
        /*0230*/ 	.byte	0x04, 0x0a
        /*0232*/ 	.short	(.L_36 - .L_35)
	.align		4
.L_35:
        /*0234*/ 	.word	index@(.nv.constant0._ZN7cutlass13device_kernelINS_4gemm6kernel13GemmUniversalIN4cute5tupleIJiiiiEEENS1_10collective13CollectiveMmaINS1_37MainloopSm90TmaGmmaWarpSpecializedFP8ILi3ENS5_IJNS4_1CILi2EEENSA_ILi1EEESC_EEENS1_35KernelTmaWarpSpecializedCooperativeEEENS5_IJNSA_ILi128EEENSA_ILi112EEENSA_ILi256EEEEEENS_12float_e4m3_tENS5_IJlSC_lEEESK_SL_NS4_8TiledMMAINS4_8MMA_AtomIJNS4_4SM904GMMA30MMA_64x16x32_F32E4M3E4M3_SS_TNILNSP_7ScaleInE1ELSR_1EEEEEENS4_6LayoutISD_NS5_IJSC_NSA_ILi0EEESV_EEEEENS5_IJNS4_10UnderscoreESY_SY_EEEEENS4_13SM90_TMA_LOADENS4_14ComposedLayoutINS4_7SwizzleILi3ELi4ELi3EEENS4_18smem_ptr_flag_bitsILi8EEENSU_INS5_IJNSA_ILi8EEESG_EEENS5_IJSG_SC_EEEEEEEvNS4_8identityENS4_23SM90_TMA_LOAD_MULTICASTES1B_vS1C_EENS_8epilogue10collective6detail29Sm90TmaWarpSpecializedAdapterINS1G_15DefaultEpilogueISK_SL_SL_NS1F_6thread17LinearCombinationISK_Li1EffLNS1K_9ScaleType4KindE0ELNS_15FloatRoundStyleE2ESK_EENS1_15EpilogueDefaultEEEEEvvEEEEvNT_6ParamsE)
        /*0238*/ 	.short	0x0210
        /*023a*/ 	.short	0x0470


	//----- nvinfo : EIATTR_SW_WAR
	.align		4
.L_36:
        /*023c*/ 	.byte	0x04, 0x36
        /*023e*/ 	.short	(.L_38 - .L_37)
.L_37:
        /*0240*/ 	.word	0x00000008
.L_38:


//--------------------- .nv.callgraph             --------------------------
	.section	.nv.callgraph,"",@"SHT_CUDA_CALLGRAPH"
	.align	4
	.sectionentsize	8
	.align		4
        /*0000*/ 	.word	0x00000000
	.align		4
        /*0004*/ 	.word	0xffffffff
	.align		4
        /*0008*/ 	.word	0x00000000
	.align		4
        /*000c*/ 	.word	0xfffffffe
	.align		4
        /*0010*/ 	.word	0x00000000
	.align		4
        /*0014*/ 	.word	0xfffffffd
	.align		4
        /*0018*/ 	.word	0x00000000
	.align		4
        /*001c*/ 	.word	0xfffffffc


//--------------------- .nv.constant4             --------------------------
	.section	.nv.constant4,"a",@progbits
	.align	8
	.align		8
.nv.constant4:
        /*0000*/ 	.dword	_ZN39_INTERNAL_540c8793_4_k_cu_1c02d02d_43284cuda3std3__45__cpo5beginE
	.align		8
        /*0008*/ 	.dword	_ZN39_INTERNAL_540c8793_4_k_cu_1c02d02d_43284cuda3std3__45__cpo3endE
	.align		8
        /*0010*/ 	.dword	_ZN39_INTERNAL_540c8793_4_k_cu_1c02d02d_43284cuda3std3__45__cpo6cbeginE
	.align		8
        /*0018*/ 	.dword	_ZN39_INTERNAL_540c8793_4_k_cu_1c02d02d_43284cuda3std3__45__cpo4cendE
	.align		8
        /*0020*/ 	.dword	_ZN39_INTERNAL_540c8793_4_k_cu_1c02d02d_43284cuda3std3__441_GLOBAL__N__540c8793_4_k_cu_1c02d02d_43286ignoreE
	.align		8
        /*0028*/ 	.dword	_ZN39_INTERNAL_540c8793_4_k_cu_1c02d02d_43284cuda3std3__419piecewise_constructE
	.align		8
        /*0030*/ 	.dword	_ZN39_INTERNAL_540c8793_4_k_cu_1c02d02d_43284cuda3std3__48in_placeE
	.align		8
        /*0038*/ 	.dword	_ZN39_INTERNAL_540c8793_4_k_cu_1c02d02d_43284cuda3std6ranges3__45__cpo4swapE
	.align		8
        /*0040*/ 	.dword	_ZN39_INTERNAL_540c8793_4_k_cu_1c02d02d_43284cuda3std6ranges3__45__cpo9iter_moveE
	.align		8
        /*0048*/ 	.dword	_ZN39_INTERNAL_540c8793_4_k_cu_1c02d02d_43284cute7productE
	.align		8
        /*0050*/ 	.dword	_ZN39_INTERNAL_540c8793_4_k_cu_1c02d02d_43284cute1_E


//--------------------- .text._ZN7cutlass13device_kernelINS_4gemm6kernel13GemmUniversalIN4cute5tupleIJiiiiEEENS1_10collective13CollectiveMmaINS1_37MainloopSm90TmaGmmaWarpSpecializedFP8ILi3ENS5_IJNS4_1CILi2EEENSA_ILi1EEESC_EEENS1_35KernelTmaWarpSpecializedCooperativeEEENS5_IJNSA_ILi128EEENSA_ILi112EEENSA_ILi256EEEEEENS_12float_e4m3_tENS5_IJlSC_lEEESK_SL_NS4_8TiledMMAINS4_8MMA_AtomIJNS4_4SM904GMMA30MMA_64x16x32_F32E4M3E4M3_SS_TNILNSP_7ScaleInE1ELSR_1EEEEEENS4_6LayoutISD_NS5_IJSC_NSA_ILi0EEESV_EEEEENS5_IJNS4_10UnderscoreESY_SY_EEEEENS4_13SM90_TMA_LOADENS4_14ComposedLayoutINS4_7SwizzleILi3ELi4ELi3EEENS4_18smem_ptr_flag_bitsILi8EEENSU_INS5_IJNSA_ILi8EEESG_EEENS5_IJSG_SC_EEEEEEEvNS4_8identityENS4_23SM90_TMA_LOAD_MULTICASTES1B_vS1C_EENS_8epilogue10collective6detail29Sm90TmaWarpSpecializedAdapterINS1G_15DefaultEpilogueISK_SL_SL_NS1F_6thread17LinearCombinationISK_Li1EffLNS1K_9ScaleType4KindE0ELNS_15FloatRoundStyleE2ESK_EENS1_15EpilogueDefaultEEEEEvvEEEEvNT_6ParamsE --------------------------
	.section	.text._ZN7cutlass13device_kernelINS_4gemm6kernel13GemmUniversalIN4cute5tupleIJiiiiEEENS1_10collective13CollectiveMmaINS1_37MainloopSm90TmaGmmaWarpSpecializedFP8ILi3ENS5_IJNS4_1CILi2EEENSA_ILi1EEESC_EEENS1_35KernelTmaWarpSpecializedCooperativeEEENS5_IJNSA_ILi128EEENSA_ILi112EEENSA_ILi256EEEEEENS_12float_e4m3_tENS5_IJlSC_lEEESK_SL_NS4_8TiledMMAINS4_8MMA_AtomIJNS4_4SM904GMMA30MMA_64x16x32_F32E4M3E4M3_SS_TNILNSP_7ScaleInE1ELSR_1EEEEEENS4_6LayoutISD_NS5_IJSC_NSA_ILi0EEESV_EEEEENS5_IJNS4_10UnderscoreESY_SY_EEEEENS4_13SM90_TMA_LOADENS4_14ComposedLayoutINS4_7SwizzleILi3ELi4ELi3EEENS4_18smem_ptr_flag_bitsILi8EEENSU_INS5_IJNSA_ILi8EEESG_EEENS5_IJSG_SC_EEEEEEEvNS4_8identityENS4_23SM90_TMA_LOAD_MULTICASTES1B_vS1C_EENS_8epilogue10collective6detail29Sm90TmaWarpSpecializedAdapterINS1G_15DefaultEpilogueISK_SL_SL_NS1F_6thread17LinearCombinationISK_Li1EffLNS1K_9ScaleType4KindE0ELNS_15FloatRoundStyleE2ESK_EENS1_15EpilogueDefaultEEEEEvvEEEEvNT_6ParamsE,"ax",@progbits
	.align	128
.text._ZN7cutlass13device_kernelINS_4gemm6kernel13GemmUniversalIN4cute5tupleIJiiiiEEENS1_10collective13CollectiveMmaINS1_37MainloopSm90TmaGmmaWarpSpecializedFP8ILi3ENS5_IJNS4_1CILi2EEENSA_ILi1EEESC_EEENS1_35KernelTmaWarpSpecializedCooperativeEEENS5_IJNSA_ILi128EEENSA_ILi112EEENSA_ILi256EEEEEENS_12float_e4m3_tENS5_IJlSC_lEEESK_SL_NS4_8TiledMMAINS4_8MMA_AtomIJNS4_4SM904GMMA30MMA_64x16x32_F32E4M3E4M3_SS_TNILNSP_7ScaleInE1ELSR_1EEEEEENS4_6LayoutISD_NS5_IJSC_NSA_ILi0EEESV_EEEEENS5_IJNS4_10UnderscoreESY_SY_EEEEENS4_13SM90_TMA_LOADENS4_14ComposedLayoutINS4_7SwizzleILi3ELi4ELi3EEENS4_18smem_ptr_flag_bitsILi8EEENSU_INS5_IJNSA_ILi8EEESG_EEENS5_IJSG_SC_EEEEEEEvNS4_8identityENS4_23SM90_TMA_LOAD_MULTICASTES1B_vS1C_EENS_8epilogue10collective6detail29Sm90TmaWarpSpecializedAdapterINS1G_15DefaultEpilogueISK_SL_SL_NS1F_6thread17LinearCombinationISK_Li1EffLNS1K_9ScaleType4KindE0ELNS_15FloatRoundStyleE2ESK_EENS1_15EpilogueDefaultEEEEEvvEEEEvNT_6ParamsE:
        .type           _ZN7cutlass13device_kernelINS_4gemm6kernel13GemmUniversalIN4cute5tupleIJiiiiEEENS1_10collective13CollectiveMmaINS1_37MainloopSm90TmaGmmaWarpSpecializedFP8ILi3ENS5_IJNS4_1CILi2EEENSA_ILi1EEESC_EEENS1_35KernelTmaWarpSpecializedCooperativeEEENS5_IJNSA_ILi128EEENSA_ILi112EEENSA_ILi256EEEEEENS_12float_e4m3_tENS5_IJlSC_lEEESK_SL_NS4_8TiledMMAINS4_8MMA_AtomIJNS4_4SM904GMMA30MMA_64x16x32_F32E4M3E4M3_SS_TNILNSP_7ScaleInE1ELSR_1EEEEEENS4_6LayoutISD_NS5_IJSC_NSA_ILi0EEESV_EEEEENS5_IJNS4_10UnderscoreESY_SY_EEEEENS4_13SM90_TMA_LOADENS4_14ComposedLayoutINS4_7SwizzleILi3ELi4ELi3EEENS4_18smem_ptr_flag_bitsILi8EEENSU_INS5_IJNSA_ILi8EEESG_EEENS5_IJSG_SC_EEEEEEEvNS4_8identityENS4_23SM90_TMA_LOAD_MULTICASTES1B_vS1C_EENS_8epilogue10collective6detail29Sm90TmaWarpSpecializedAdapterINS1G_15DefaultEpilogueISK_SL_SL_NS1F_6thread17LinearCombinationISK_Li1EffLNS1K_9ScaleType4KindE0ELNS_15FloatRoundStyleE2ESK_EENS1_15EpilogueDefaultEEEEEvvEEEEvNT_6ParamsE,@function
        .size           _ZN7cutlass13device_kernelINS_4gemm6kernel13GemmUniversalIN4cute5tupleIJiiiiEEENS1_10collective13CollectiveMmaINS1_37MainloopSm90TmaGmmaWarpSpecializedFP8ILi3ENS5_IJNS4_1CILi2EEENSA_ILi1EEESC_EEENS1_35KernelTmaWarpSpecializedCooperativeEEENS5_IJNSA_ILi128EEENSA_ILi112EEENSA_ILi256EEEEEENS_12float_e4m3_tENS5_IJlSC_lEEESK_SL_NS4_8TiledMMAINS4_8MMA_AtomIJNS4_4SM904GMMA30MMA_64x16x32_F32E4M3E4M3_SS_TNILNSP_7ScaleInE1ELSR_1EEEEEENS4_6LayoutISD_NS5_IJSC_NSA_ILi0EEESV_EEEEENS5_IJNS4_10UnderscoreESY_SY_EEEEENS4_13SM90_TMA_LOADENS4_14ComposedLayoutINS4_7SwizzleILi3ELi4ELi3EEENS4_18smem_ptr_flag_bitsILi8EEENSU_INS5_IJNSA_ILi8EEESG_EEENS5_IJSG_SC_EEEEEEEvNS4_8identityENS4_23SM90_TMA_LOAD_MULTICASTES1B_vS1C_EENS_8epilogue10collective6detail29Sm90TmaWarpSpecializedAdapterINS1G_15DefaultEpilogueISK_SL_SL_NS1F_6thread17LinearCombinationISK_Li1EffLNS1K_9ScaleType4KindE0ELNS_15FloatRoundStyleE2ESK_EENS1_15EpilogueDefaultEEEEEvvEEEEvNT_6ParamsE,(.L_x_188 - _ZN7cutlass13device_kernelINS_4gemm6kernel13GemmUniversalIN4cute5tupleIJiiiiEEENS1_10collective13CollectiveMmaINS1_37MainloopSm90TmaGmmaWarpSpecializedFP8ILi3ENS5_IJNS4_1CILi2EEENSA_ILi1EEESC_EEENS1_35KernelTmaWarpSpecializedCooperativeEEENS5_IJNSA_ILi128EEENSA_ILi112EEENSA_ILi256EEEEEENS_12float_e4m3_tENS5_IJlSC_lEEESK_SL_NS4_8TiledMMAINS4_8MMA_AtomIJNS4_4SM904GMMA30MMA_64x16x32_F32E4M3E4M3_SS_TNILNSP_7ScaleInE1ELSR_1EEEEEENS4_6LayoutISD_NS5_IJSC_NSA_ILi0EEESV_EEEEENS5_IJNS4_10UnderscoreESY_SY_EEEEENS4_13SM90_TMA_LOADENS4_14ComposedLayoutINS4_7SwizzleILi3ELi4ELi3EEENS4_18smem_ptr_flag_bitsILi8EEENSU_INS5_IJNSA_ILi8EEESG_EEENS5_IJSG_SC_EEEEEEEvNS4_8identityENS4_23SM90_TMA_LOAD_MULTICASTES1B_vS1C_EENS_8epilogue10collective6detail29Sm90TmaWarpSpecializedAdapterINS1G_15DefaultEpilogueISK_SL_SL_NS1F_6thread17LinearCombinationISK_Li1EffLNS1K_9ScaleType4KindE0ELNS_15FloatRoundStyleE2ESK_EENS1_15EpilogueDefaultEEEEEvvEEEEvNT_6ParamsE)
        .other          _ZN7cutlass13device_kernelINS_4gemm6kernel13GemmUniversalIN4cute5tupleIJiiiiEEENS1_10collective13CollectiveMmaINS1_37MainloopSm90TmaGmmaWarpSpecializedFP8ILi3ENS5_IJNS4_1CILi2EEENSA_ILi1EEESC_EEENS1_35KernelTmaWarpSpecializedCooperativeEEENS5_IJNSA_ILi128EEENSA_ILi112EEENSA_ILi256EEEEEENS_12float_e4m3_tENS5_IJlSC_lEEESK_SL_NS4_8TiledMMAINS4_8MMA_AtomIJNS4_4SM904GMMA30MMA_64x16x32_F32E4M3E4M3_SS_TNILNSP_7ScaleInE1ELSR_1EEEEEENS4_6LayoutISD_NS5_IJSC_NSA_ILi0EEESV_EEEEENS5_IJNS4_10UnderscoreESY_SY_EEEEENS4_13SM90_TMA_LOADENS4_14ComposedLayoutINS4_7SwizzleILi3ELi4ELi3EEENS4_18smem_ptr_flag_bitsILi8EEENSU_INS5_IJNSA_ILi8EEESG_EEENS5_IJSG_SC_EEEEEEEvNS4_8identityENS4_23SM90_TMA_LOAD_MULTICASTES1B_vS1C_EENS_8epilogue10collective6detail29Sm90TmaWarpSpecializedAdapterINS1G_15DefaultEpilogueISK_SL_SL_NS1F_6thread17LinearCombinationISK_Li1EffLNS1K_9ScaleType4KindE0ELNS_15FloatRoundStyleE2ESK_EENS1_15EpilogueDefaultEEEEEvvEEEEvNT_6ParamsE,@"STO_CUDA_ENTRY STV_DEFAULT"
_ZN7cutlass13device_kernelINS_4gemm6kernel13GemmUniversalIN4cute5tupleIJiiiiEEENS1_10collective13CollectiveMmaINS1_37MainloopSm90TmaGmmaWarpSpecializedFP8ILi3ENS5_IJNS4_1CILi2EEENSA_ILi1EEESC_EEENS1_35KernelTmaWarpSpecializedCooperativeEEENS5_IJNSA_ILi128EEENSA_ILi112EEENSA_ILi256EEEEEENS_12float_e4m3_tENS5_IJlSC_lEEESK_SL_NS4_8TiledMMAINS4_8MMA_AtomIJNS4_4SM904GMMA30MMA_64x16x32_F32E4M3E4M3_SS_TNILNSP_7ScaleInE1ELSR_1EEEEEENS4_6LayoutISD_NS5_IJSC_NSA_ILi0EEESV_EEEEENS5_IJNS4_10UnderscoreESY_SY_EEEEENS4_13SM90_TMA_LOADENS4_14ComposedLayoutINS4_7SwizzleILi3ELi4ELi3EEENS4_18smem_ptr_flag_bitsILi8EEENSU_INS5_IJNSA_ILi8EEESG_EEENS5_IJSG_SC_EEEEEEEvNS4_8identityENS4_23SM90_TMA_LOAD_MULTICASTES1B_vS1C_EENS_8epilogue10collective6detail29Sm90TmaWarpSpecializedAdapterINS1G_15DefaultEpilogueISK_SL_SL_NS1F_6thread17LinearCombinationISK_Li1EffLNS1K_9ScaleType4KindE0ELNS_15FloatRoundStyleE2ESK_EENS1_15EpilogueDefaultEEEEEvvEEEEvNT_6ParamsE:
[----:B------:R-:W-:Y:S01]  /*0000*/  LDC R1, c[0x0][0x28] ;  /* 0x00000a00ff017b82 */ /* 0x000fe20000000800 */
[----:B------:R-:W0:Y:S01]  /*0010*/  S2R R0, SR_TID.X ;  /* 0x0000000000007919 */ /* 0x000e220000002100 */
[----:B------:R-:W-:Y:S01]  /*0020*/  ELECT P0, URZ, PT ;  /* 0x00000000003f782f */ /* 0x000fe20003800000 */
[----:B------:R-:W-:Y:S01]  /*0030*/  BSSY B0, `(.L_x_0) ;  /* 0x000000f000007945 */ /* 0x000fe20003800000 */
[--C-:B0-----:R-:W-:Y:S02]  /*0040*/  SHF.R.U32.HI R2, RZ, 0x5, R0.reuse ;  /* 0x00000005ff027819 */ /* 0x101fe40000011600 */
[----:B------:R-:W-:-:S03]  /*0050*/  SHF.R.U32.HI R3, RZ, 0x7, R0 ;  /* 0x00000007ff037819 */ /* 0x000fc60000011600 */
[----:B------:R-:W0:Y:S04]  /*0060*/  SHFL.IDX PT, R7, R2, RZ, 0x1f ;  /* 0x00001fff02077589 */ /* 0x000e2800000e0000 */
[----:B------:R-:W1:Y:S01]  /*0070*/  SHFL.IDX PT, R3, R3, RZ, 0x1f ;  /* 0x00001fff03037589 */ /* 0x000e6200000e0000 */
[----:B0-----:R-:W-:-:S13]  /*0080*/  ISETP.NE.OR P0, PT, R7, RZ, !P0 ;  /* 0x000000ff0700720c */ /* 0x001fda0004705670 */
[----:B-1----:R-:W-:Y:S05]  /*0090*/  @P0 BRA `(.L_x_1) ;  /* 0x0000000000200947 */ /* 0x002fea0003800000 */
[----:B------:R-:W-:Y:S02]  /*00a0*/  ULDC.64 UR4, c[0x0][0x198] ;  /* 0x0000660000047ab9 */ /* 0x000fe40000000a00 */
[----:B------:R-:W-:Y:S02]  /*00b0*/  UIADD3 UR6, UP0, UR4, 0xf0, URZ ;  /* 0x000000f004067890 */ /* 0x000fe4000ff1e03f */
[----:B------:R-:W-:Y:S02]  /*00c0*/  UIADD3 UR4, UP1, UR4, 0x1f0, URZ ;  /* 0x000001f004047890 */ /* 0x000fe4000ff3e03f */
[----:B------:R-:W-:Y:S02]  /*00d0*/  UIADD3.X UR7, URZ, UR5, URZ, UP0, !UPT ;  /* 0x000000053f077290 */ /* 0x000fe400087fe43f */
[----:B------:R-:W-:-:S07]  /*00e0*/  UIADD3.X UR5, URZ, UR5, URZ, UP1, !UPT ;  /* 0x000000053f057290 */ /* 0x000fce0008ffe43f */
[----:B------:R0:W-:Y:S02]  /*00f0*/  UTMACCTL.PF [UR6] ;  /* 0x00000000060079b9 */ /* 0x0001e40008040000 */
[----:B------:R0:W-:Y:S02]  /*0100*/  UTMACCTL.PF [UR4] ;  /* 0x00000000040079b9 */ /* 0x0001e40008040000 */
[----:B0-----:R-:W-:Y:S01]  /*0110*/  NOP ;  /* 0x0000000000007918 */ /* 0x001fe20000000000 */
.L_x_1:
[----:B------:R-:W-:Y:S05]  /*0120*/  BSYNC B0 ;  /* 0x0000000000007941 */ /* 0x000fea0003800000 */
.L_x_0:
[----:B------:R-:W0:Y:S02]  /*0130*/  SHFL.IDX PT, R4, R2, RZ, 0x1f ;  /* 0x00001fff02047589 */ /* 0x000e2400000e0000 */
[----:B0-----:R-:W-:-:S13]  /*0140*/  ISETP.NE.AND P0, PT, R4, RZ, PT ;  /* 0x000000ff0400720c */ /* 0x001fda0003f05270 */
[----:B------:R-:W-:Y:S05]  /*0150*/  @P0 BRA `(.L_x_2) ;  /* 0x0000000000500947 */ /* 0x000fea0003800000 */
[----:B------:R-:W0:Y:S01]  /*0160*/  S2UR UR8, SR_CgaCtaId ;  /* 0x00000000000879c3 */ /* 0x000e220000008800 */
[----:B------:R-:W-:Y:S01]  /*0170*/  UMOV UR4, 0x400 ;  /* 0x0000040000047882 */ /* 0x000fe20000000000 */
[----:B------:R-:W-:Y:S01]  /*0180*/  UMOV UR5, 0x1 ;  /* 0x0000000100057882 */ /* 0x000fe20000000000 */
[----:B------:R-:W-:Y:S01]  /*0190*/  UMOV UR6, 0x4 ;  /* 0x0000000400067882 */ /* 0x000fe20000000000 */
[----:B------:R-:W-:Y:S01]  /*01a0*/  ELECT P0, URZ, PT ;  /* 0x00000000003f782f */ /* 0x000fe20003800000 */
[----:B------:R-:W-:-:S04]  /*01b0*/  UIADD3 UR6, -UR6, 0x100000, URZ ;  /* 0x0010000006067890 */ /* 0x000fc8000fffe13f */
[----:B------:R-:W-:Y:S02]  /*01c0*/  USHF.L.U32 UR7, UR6, 0xb, URZ ;  /* 0x0000000b06077899 */ /* 0x000fe4000800063f */
[----:B------:R-:W-:Y:S02]  /*01d0*/  USHF.L.U32 UR6, UR6, 0x1, URZ ;  /* 0x0000000106067899 */ /* 0x000fe4000800063f */
[----:B0-----:R-:W-:Y:S02]  /*01e0*/  ULEA UR8, UR8, UR4, 0x18 ;  /* 0x0000000408087291 */ /* 0x001fe4000f8ec03f */
[----:B------:R-:W-:-:S04]  /*01f0*/  UIADD3 UR4, -UR5, 0x100000, URZ ;  /* 0x0010000005047890 */ /* 0x000fc8000fffe13f */
[----:B------:R-:W-:Y:S02]  /*0200*/  USHF.L.U32 UR5, UR4, 0xb, URZ ;  /* 0x0000000b04057899 */ /* 0x000fe4000800063f */
[----:B------:R-:W-:Y:S01]  /*0210*/  USHF.L.U32 UR4, UR4, 0x1, URZ ;  /* 0x0000000104047899 */ /* 0x000fe2000800063f */
[----:B------:R-:W0:Y:S11]  /*0220*/  FENCE.VIEW.ASYNC.S ;  /* 0x00000000000073c6 */ /* 0x000e360000000000 */
[----:B0-----:R0:W1:Y:S01]  /*0230*/  SYNCS.EXCH.64 URZ, [UR8], UR4 ;  /* 0x00000004083f75b2 */ /* 0x0010620008000100 */
[----:B------:R0:W2:Y:S01]  /*0240*/  SYNCS.EXCH.64 URZ, [UR8+0x18], UR6 ;  /* 0x00001806083f75b2 */ /* 0x0000a20008000100 */
[----:B------:R0:W3:Y:S01]  /*0250*/  SYNCS.EXCH.64 URZ, [UR8+0x8], UR4 ;  /* 0x00000804083f75b2 */ /* 0x0000e20008000100 */
[----:B------:R0:W4:Y:S01]  /*0260*/  SYNCS.EXCH.64 URZ, [UR8+0x20], UR6 ;  /* 0x00002006083f75b2 */ /* 0x0001220008000100 */
[----:B------:R0:W0:Y:S01]  /*0270*/  SYNCS.EXCH.64 URZ, [UR8+0x10], UR4 ;  /* 0x00001004083f75b2 */ /* 0x0000220008000100 */
[----:B------:R0:W0:Y:S01]  /*0280*/  SYNCS.EXCH.64 URZ, [UR8+0x28], UR6 ;  /* 0x00002806083f75b2 */ /* 0x0000220008000100 */
[----:B------:R-:W-:Y:S01]  /*0290*/  NOP ;  /* 0x0000000000007918 */ /* 0x000fe20000000000 */
.L_x_2:
[----:B------:R-:W-:Y:S01]  /*02a0*/  SHF.R.S32.HI R5, RZ, 0x1f, R0 ;  /* 0x0000001fff057819 */ /* 0x000fe20000011400 */
[----:B------:R-:W5:Y:S01]  /*02b0*/  SHFL.IDX PT, R2, R2, RZ, 0x1f ;  /* 0x00001fff02027589 */ /* 0x000f6200000e0000 */
[----:B0-----:R-:W0:Y:S01]  /*02c0*/  S2UR UR8, SR_CTAID.X ;  /* 0x00000000000879c3 */ /* 0x001e220000002500 */
[----:B------:R-:W-:Y:S02]  /*02d0*/  ELECT P0, URZ, PT ;  /* 0x00000000003f782f */ /* 0x000fe40003800000 */
[----:B------:R-:W-:Y:S01]  /*02e0*/  LEA.HI R5, R5, R0, RZ, 0x7 ;  /* 0x0000000005057211 */ /* 0x000fe200078f38ff */
[----:B------:R-:W1:Y:S01]  /*02f0*/  S2R R8, SR_CTAID.Y ;  /* 0x0000000000087919 */ /* 0x000e620000002600 */
[----:B------:R-:W-:Y:S01]  /*0300*/  SHF.R.S32.HI R11, RZ, 0x1f, R4 ;  /* 0x0000001fff0b7819 */ /* 0x000fe20000011404 */
[----:B------:R-:W-:Y:S01]  /*0310*/  ULDC UR4, c[0x0][0x150] ;  /* 0x0000540000047ab9 */ /* 0x000fe20000000800 */
[----:B------:R-:W-:Y:S01]  /*0320*/  LOP3.LUT R5, R5, 0xffffff80, RZ, 0xc0, !PT ;  /* 0xffffff8005057812 */ /* 0x000fe200078ec0ff */
[----:B------:R-:W-:Y:S01]  /*0330*/  VIADD R16, R3, 0xffffffff ;  /* 0xffffffff03107836 */ /* 0x000fe20000000000 */
[----:B------:R-:W-:Y:S01]  /*0340*/  LEA.HI R11, R11, R4, RZ, 0x2 ;  /* 0x000000040b0b7211 */ /* 0x000fe200078f10ff */
[----:B------:R-:W2:Y:S01]  /*0350*/  LDC R12, c[0x0][0x144] ;  /* 0x00005100ff0c7b82 */ /* 0x000ea20000000800 */
[----:B------:R-:W-:Y:S01]  /*0360*/  NOP ;  /* 0x0000000000007918 */ /* 0x000fe20000000000 */
[----:B------:R-:W-:Y:S01]  /*0370*/  IMAD.IADD R6, R0, 0x1, -R5 ;  /* 0x0000000100067824 */ /* 0x000fe200078e0a05 */
[----:B------:R-:W-:Y:S01]  /*0380*/  LOP3.LUT R11, R11, 0x3ffffffc, RZ, 0xc0, !PT ;  /* 0x3ffffffc0b0b7812 */ /* 0x000fe200078ec0ff */
[----:B------:R-:W-:Y:S01]  /*0390*/  NOP ;  /* 0x0000000000007918 */ /* 0x000fe20000000000 */
[----:B------:R-:W-:-:S02]  /*03a0*/  ISETP.NE.AND P4, PT, R3, RZ, PT ;  /* 0x000000ff0300720c */ /* 0x000fc40003f85270 */
[----:B------:R-:W-:Y:S01]  /*03b0*/  SHF.R.S32.HI R5, RZ, 0x1f, R6 ;  /* 0x0000001fff057819 */ /* 0x000fe20000011406 */
[----:B------:R-:W-:Y:S01]  /*03c0*/  IMAD.IADD R4, R4, 0x1, -R11 ;  /* 0x0000000104047824 */ /* 0x000fe200078e0a0b */
[----:B------:R-:W3:Y:S01]  /*03d0*/  LDC R14, c[0x0][0x140] ;  /* 0x00005000ff0e7b82 */ /* 0x000ee20000000800 */
[----:B------:R-:W-:Y:S02]  /*03e0*/  ISETP.GE.U32.AND P6, PT, R16, 0x2, PT ;  /* 0x000000021000780c */ /* 0x000fe40003fc6070 */
[----:B------:R-:W-:Y:S02]  /*03f0*/  LEA.HI R5, R5, R6, RZ, 0x3 ;  /* 0x0000000605057211 */ /* 0x000fe400078f18ff */
[----:B-----5:R-:W-:Y:S02]  /*0400*/  ISETP.NE.OR P0, PT, R2, RZ, !P0 ;  /* 0x000000ff0200720c */ /* 0x020fe40004705670 */
[--C-:B------:R-:W-:Y:S01]  /*0410*/  SHF.R.S32.HI R2, RZ, 0x3, R5.reuse ;  /* 0x00000003ff027819 */ /* 0x100fe20000011405 */
[----:B------:R-:W5:Y:S01]  /*0420*/  LDC R13, c[0x0][0x148] ;  /* 0x00005200ff0d7b82 */ /* 0x000f620000000800 */
[----:B------:R-:W-:-:S02]  /*0430*/  SHF.R.S32.HI R5, RZ, 0x1f, R5 ;  /* 0x0000001fff057819 */ /* 0x000fc40000011405 */
[----:B0-----:R-:W-:Y:S02]  /*0440*/  I2FP.F32.U32 R10, UR8 ;  /* 0x00000008000a7c45 */ /* 0x001fe40008201000 */
[----:B------:R-:W-:-:S03]  /*0450*/  LEA.HI R5, R5, R2, RZ, 0x2 ;  /* 0x0000000205057211 */ /* 0x000fc600078f10ff */
[----:B------:R-:W-:Y:S01]  /*0460*/  FMUL R10, R10, UR4 ;  /* 0x000000040a0a7c20 */ /* 0x000fe20008400000 */
[----:B------:R-:W-:Y:S01]  /*0470*/  LOP3.LUT R5, R5, 0xfffffffc, RZ, 0xc0, !PT ;  /* 0xfffffffc05057812 */ /* 0x000fe200078ec0ff */
[----:B------:R-:W-:Y:S01]  /*0480*/  VOTEU.ALL UP0, P0 ;  /* 0x00000000003f7886 */ /* 0x000fe20000000000 */
[----:B-1----:R-:W-:Y:S01]  /*0490*/  I2FP.F32.U32 R11, R8 ;  /* 0x00000008000b7245 */ /* 0x002fe20000201000 */
[----:B------:R-:W-:Y:S01]  /*04a0*/  ULDC UR4, c[0x0][0x154] ;  /* 0x0000550000047ab9 */ /* 0x000fe20000000800 */
[----:B------:R-:W-:Y:S01]  /*04b0*/  VOTEU.ALL UP1, P0 ;  /* 0x00000000003f7886 */ /* 0x000fe20000020000 */
[----:B------:R-:W0:Y:S01]  /*04c0*/  F2I.U32.TRUNC.NTZ R10, R10 ;  /* 0x0000000a000a7305 */ /* 0x000e22000020f000 */
[----:B------:R-:W-:Y:S01]  /*04d0*/  IMAD.IADD R5, R2, 0x1, -R5 ;  /* 0x0000000102057824 */ /* 0x000fe200078e0a05 */
[----:B------:R-:W1:Y:S01]  /*04e0*/  @!UP0 S2UR UR7, SR_CgaCtaId ;  /* 0x00000000000789c3 */ /* 0x000e620000008800 */
[----:B------:R-:W-:Y:S01]  /*04f0*/  @!UP0 UMOV UR6, 0x400 ;  /* 0x0000040000068882 */ /* 0x000fe20000000000 */
[----:B---3--:R-:W-:Y:S01]  /*0500*/  ISETP.EQ.U32.AND P2, PT, R14, 0x1, PT ;  /* 0x000000010e00780c */ /* 0x008fe20003f42070 */
[----:B------:R-:W-:-:S05]  /*0510*/  IMAD R5, R4, 0x4, R5 ;  /* 0x0000000404057824 */ /* 0x000fca00078e0205 */
[----:B------:R-:W-:-:S04]  /*0520*/  LEA.HI R2, R5, R5, RZ, 0x1 ;  /* 0x0000000505027211 */ /* 0x000fc800078f08ff */
[----:B------:R-:W-:Y:S01]  /*0530*/  LOP3.LUT R4, R2, 0xfffffffe, RZ, 0xc0, !PT ;  /* 0xfffffffe02047812 */ /* 0x000fe200078ec0ff */
[----:B0-----:R-:W-:Y:S02]  /*0540*/  IMAD.MOV R15, RZ, RZ, -R10 ;  /* 0x000000ffff0f7224 */ /* 0x001fe400078e0a0a */
[----:B------:R-:W-:Y:S01]  /*0550*/  FMUL R10, R11, UR4 ;  /* 0x000000040b0a7c20 */ /* 0x000fe20008400000 */
[----:B------:R-:W-:Y:S01]  /*0560*/  SHF.R.S32.HI R2, RZ, 0x1f, R7 ;  /* 0x0000001fff027819 */ /* 0x000fe20000011407 */
[----:B------:R-:W-:Y:S01]  /*0570*/  UMOV UR4, 0x20 ;  /* 0x0000002000047882 */ /* 0x000fe20000000000 */
[----:B--2---:R-:W-:Y:S01]  /*0580*/  IMAD R12, R12, R15, UR8 ;  /* 0x000000080c0c7e24 */ /* 0x004fe2000f8e020f */
[----:B------:R-:W-:-:S04]  /*0590*/  @!UP0 UIADD3 UR4, -UR4, 0x100000, URZ ;  /* 0x0010000004048890 */ /* 0x000fc8000fffe13f */
[----:B------:R-:W-:Y:S02]  /*05a0*/  @!UP0 USHF.L.U32 UR5, UR4, 0xb, URZ ;  /* 0x0000000b04058899 */ /* 0x000fe4000800063f */
[----:B------:R-:W-:Y:S01]  /*05b0*/  @!UP0 USHF.L.U32 UR4, UR4, 0x1, URZ ;  /* 0x0000000104048899 */ /* 0x000fe2000800063f */
[C---:B------:R-:W-:Y:S01]  /*05c0*/  IMAD.IADD R11, R5.reuse, 0x1, -R4 ;  /* 0x00000001050b7824 */ /* 0x040fe200078e0a04 */
[----:B------:R-:W0:Y:S01]  /*05d0*/  F2I.U32.TRUNC.NTZ R10, R10 ;  /* 0x0000000a000a7305 */ /* 0x000e22000020f000 */
[----:B------:R-:W-:Y:S01]  /*05e0*/  LEA.HI R2, R2, R7, RZ, 0x2 ;  /* 0x0000000702027211 */ /* 0x000fe200078f10ff */
[----:B------:R-:W-:Y:S02]  /*05f0*/  IMAD.SHL.U32 R4, R5, 0x4, RZ ;  /* 0x0000000405047824 */ /* 0x000fe400078e00ff */
[----:B------:R-:W-:Y:S01]  /*0600*/  ISETP.NE.AND P3, PT, R11, R12, PT ;  /* 0x0000000c0b00720c */ /* 0x000fe20003f65270 */
[----:B-1----:R-:W-:Y:S01]  /*0610*/  @!UP0 ULEA UR6, UR7, UR6, 0x18 ;  /* 0x0000000607068291 */ /* 0x002fe2000f8ec03f */
[----:B------:R-:W-:Y:S01]  /*0620*/  LOP3.LUT R2, R2, 0xfffffffc, RZ, 0xc0, !PT ;  /* 0xfffffffc02027812 */ /* 0x000fe200078ec0ff */
[----:B------:R-:W-:Y:S01]  /*0630*/  VOTEU.ALL UP0, P0 ;  /* 0x00000000003f7886 */ /* 0x000fe20000000000 */
[----:B------:R-:W-:-:S02]  /*0640*/  LOP3.LUT R5, R5, 0xc, R4, 0x78, !PT ;  /* 0x0000000c05057812 */ /* 0x000fc400078e7804 */
[----:B------:R-:W-:Y:S01]  /*0650*/  LOP3.LUT P0, RZ, R6, 0x7, RZ, 0xc0, !PT ;  /* 0x0000000706ff7812 */ /* 0x000fe2000780c0ff */
[----:B------:R-:W-:Y:S02]  /*0660*/  IMAD.IADD R7, R7, 0x1, -R2 ;  /* 0x0000000107077824 */ /* 0x000fe400078e0a02 */
[----:B------:R-:W-:Y:S01]  /*0670*/  IMAD.MOV.U32 R6, RZ, RZ, 0x1 ;  /* 0x00000001ff067424 */ /* 0x000fe200078e00ff */
[----:B------:R-:W-:Y:S01]  /*0680*/  ISETP.LT.U32.AND P0, PT, R5, 0x2, !P0 ;  /* 0x000000020500780c */ /* 0x000fe20004701070 */
[----:B0-----:R-:W-:Y:S01]  /*0690*/  IMAD.MOV R20, RZ, RZ, -R10 ;  /* 0x000000ffff147224 */ /* 0x001fe200078e0a0a */
[----:B------:R-:W-:Y:S01]  /*06a0*/  ISETP.NE.AND P1, PT, R7, 0x3, PT ;  /* 0x000000030700780c */ /* 0x000fe20003f25270 */
[----:B------:R-:W0:Y:S02]  /*06b0*/  FENCE.VIEW.ASYNC.S ;  /* 0x00000000000073c6 */ /* 0x000e240000000000 */
[----:B0-----:R0:W1:Y:S01]  /*06c0*/  @!UP0 SYNCS.EXCH.64 URZ, [UR6+0x40], UR4 ;  /* 0x00004004063f85b2 */ /* 0x0010620008000100 */
[----:B------:R-:W-:Y:S01]  /*06d0*/  @P3 LEA.HI R2, R5, R5, RZ, 0x1 ;  /* 0x0000000505023211 */ /* 0x000fe200078f08ff */
[----:B-----5:R-:W-:Y:S01]  /*06e0*/  IMAD R11, R13, R20, R8 ;  /* 0x000000140d0b7224 */ /* 0x020fe200078e0208 */
[----:B------:R-:W-:-:S02]  /*06f0*/  ISETP.EQ.OR P1, PT, R7, RZ, !P1 ;  /* 0x000000ff0700720c */ /* 0x000fc40004f22670 */
[----:B------:R-:W-:Y:S02]  /*0700*/  @P3 SHF.R.S32.HI R2, RZ, 0x1, R2 ;  /* 0x00000001ff023819 */ /* 0x000fe40000011402 */
[----:B------:R-:W-:Y:S02]  /*0710*/  ISETP.EQ.AND P1, PT, R3, RZ, P1 ;  /* 0x000000ff0300720c */ /* 0x000fe40000f22270 */
[----:B------:R-:W-:Y:S02]  /*0720*/  @P3 ISETP.NE.AND P5, PT, R2, R11, PT ;  /* 0x0000000b0200320c */ /* 0x000fe40003fa5270 */
[----:B------:R-:W-:Y:S02]  /*0730*/  SEL R3, RZ, 0x1, !P0 ;  /* 0x00000001ff037807 */ /* 0x000fe40004000000 */
[----:B------:R-:W-:Y:S02]  /*0740*/  @P3 SEL R6, RZ, 0x1, P5 ;  /* 0x00000001ff063807 */ /* 0x000fe40002800000 */
[----:B------:R-:W-:Y:S01]  /*0750*/  SEL R4, RZ, 0x1, !P1 ;  /* 0x00000001ff047807 */ /* 0x000fe20004800000 */
[----:B------:R0:W2:Y:S01]  /*0760*/  @!UP1 SYNCS.EXCH.64 URZ, [UR6+0x48], UR4 ;  /* 0x00004804063f95b2 */ /* 0x0000a20008000100 */
[----:B------:R-:W-:Y:S01]  /*0770*/  LOP3.LUT R6, R6, R3, RZ, 0xc0, !PT ;  /* 0x0000000306067212 */ /* 0x000fe200078ec0ff */
[----:B------:R-:W-:Y:S01]  /*0780*/  NOP ;  /* 0x0000000000007918 */ /* 0x000fe20000000000 */
[----:B------:R-:W-:Y:S01]  /*0790*/  SEL R4, R4, 0x2, P6 ;  /* 0x0000000204047807 */ /* 0x000fe20003000000 */
[----:B------:R-:W-:Y:S06]  /*07a0*/  @!P2 BRA `(.L_x_3) ;  /* 0x000000000008a947 */ /* 0x000fec0003800000 */
[----:B-12-4-:R-:W-:Y:S01]  /*07b0*/  UCGABAR_ARV ;  /* 0x00000000000079c7 */ /* 0x016fe20008000000 */
[----:B------:R-:W-:Y:S05]  /*07c0*/  BRA `(.L_x_4) ;  /* 0x0000000000047947 */ /* 0x000fea0003800000 */
.L_x_3:
[----:B-12-4-:R-:W-:Y:S01]  /*07d0*/  NOP ;  /* 0x0000000000007918 */ /* 0x016fe20000000000 */
.L_x_4:
[----:B------:R-:W1:Y:S01]  /*07e0*/  LDC R2, c[0x0][0x65c] ;  /* 0x00019700ff027b82 */ /* 0x000e620000000800 */
[----:B------:R-:W-:Y:S01]  /*07f0*/  IMAD.MOV.U32 R3, RZ, RZ, RZ ;  /* 0x000000ffff037224 */ /* 0x000fe200078e00ff */
[----:B-1----:R-:W-:Y:S01]  /*0800*/  ISETP.NE.AND P3, PT, R2, 0x1, PT ;  /* 0x000000010200780c */ /* 0x002fe20003f65270 */
[----:B------:R-:W-:-:S12]  /*0810*/  IMAD.U32 R2, RZ, RZ, UR8 ;  /* 0x00000008ff027e24 */ /* 0x000fd8000f8e00ff */
[----:B------:R-:W1:Y:S01]  /*0820*/  @P3 LDC R15, c[0x0][0x10] ;  /* 0x00000400ff0f3b82 */ /* 0x000e620000000800 */
[----:B------:R-:W-:Y:S02]  /*0830*/  @P3 IMAD.MOV.U32 R9, RZ, RZ, RZ ;  /* 0x000000ffff093224 */ /* 0x000fe400078e00ff */
[----:B------:R-:W-:-:S05]  /*0840*/  @P3 IMAD.MOV.U32 R17, RZ, RZ, RZ ;  /* 0x000000ffff113224 */ /* 0x000fca00078e00ff */
[----:B------:R-:W2:Y:S01]  /*0850*/  @!P3 LDC R11, c[0x0][0xc] ;  /* 0x00000300ff0bbb82 */ /* 0x000ea20000000800 */
[----:B-1----:R-:W-:-:S04]  /*0860*/  @P3 IMAD.WIDE.U32 R14, R15, UR8, R8 ;  /* 0x000000080f0e3c25 */ /* 0x002fc8000f8e0008 */
[----:B--2---:R-:W-:-:S04]  /*0870*/  @!P3 IMAD.WIDE.U32 R10, R8, R11, R2 ;  /* 0x0000000b080ab225 */ /* 0x004fc800078e0002 */
[----:B------:R-:W-:Y:S02]  /*0880*/  @P3 IMAD.MOV.U32 R2, RZ, RZ, R14 ;  /* 0x000000ffff023224 */ /* 0x000fe400078e000e */
[----:B------:R-:W-:Y:S02]  /*0890*/  @P3 IMAD.IADD R3, R15, 0x1, R17 ;  /* 0x000000010f033824 */ /* 0x000fe400078e0211 */
[----:B------:R-:W-:Y:S02]  /*08a0*/  @!P3 IMAD.MOV.U32 R2, RZ, RZ, R10 ;  /* 0x000000ffff02b224 */ /* 0x000fe400078e000a */
[----:B------:R-:W-:Y:S01]  /*08b0*/  @!P3 IMAD.MOV.U32 R3, RZ, RZ, R11 ;  /* 0x000000ffff03b224 */ /* 0x000fe200078e000b */
[----:B------:R-:W-:Y:S06]  /*08c0*/  @!P2 BRA `(.L_x_5) ;  /* 0x00000000000ca947 */ /* 0x000fec0003800000 */
[----:B------:R-:W-:Y:S01]  /*08d0*/  UCGABAR_WAIT ;  /* 0x0000000000007dc7 */ /* 0x000fe20008000000 */
[----:B------:R-:W-:Y:S01]  /*08e0*/  CCTL.IVALL ;  /* 0x00000000ff00798f */ /* 0x000fe20002000000 */
[----:B------:R-:W-:Y:S05]  /*08f0*/  BRA `(.L_x_6) ;  /* 0x0000000000047947 */ /* 0x000fea0003800000 */
.L_x_5:
[----:B------:R-:W-:Y:S06]  /*0900*/  BAR.SYNC.DEFER_BLOCKING 0x0 ;  /* 0x0000000000007b1d */ /* 0x000fec0000010000 */
.L_x_6:
[----:B------:R-:W-:Y:S05]  /*0910*/  @!P4 BRA `(.L_x_7) ;  /* 0x0000008c0018c947 */ /* 0x000fea0003800000 */
[----:B------:R-:W-:-:S13]  /*0920*/  ISETP.GT.U32.AND P0, PT, R16, 0x1, PT ;  /* 0x000000011000780c */ /* 0x000fda0003f04070 */
[----:B0-----:R-:W-:Y:S05]  /*0930*/  @P0 EXIT ;  /* 0x000000000000094d */ /* 0x001fea0003800000 */
[----:B------:R-:W-:Y:S01]  /*0940*/  ULDC.64 UR4, c[0x0][0x650] ;  /* 0x0001940000047ab9 */ /* 0x000fe20000000a00 */
[----:B------:R-:W-:Y:S01]  /*0950*/  PRMT R14, RZ, 0x7610, R14 ;  /* 0x00007610ff0e7816 */ /* 0x000fe2000000000e */
[----:B------:R-:W-:Y:S01]  /*0960*/  IMAD.MOV.U32 R10, RZ, RZ, -0x1 ;  /* 0xffffffffff0a7424 */ /* 0x000fe200078e00ff */
[----:B------:R-:W-:Y:S01]  /*0970*/  ISETP.GE.U32.AND P0, PT, R2, UR4, PT ;  /* 0x0000000402007c0c */ /* 0x000fe2000bf06070 */
[----:B------:R-:W-:Y:S02]  /*0980*/  IMAD.MOV.U32 R11, RZ, RZ, -0x1 ;  /* 0xffffffffff0b7424 */ /* 0x000fe400078e00ff */
[----:B------:R-:W-:Y:S01]  /*0990*/  IMAD.MOV.U32 R7, RZ, RZ, -0x1 ;  /* 0xffffffffff077424 */ /* 0x000fe200078e00ff */
[----:B------:R-:W-:-:S13]  /*09a0*/  ISETP.GE.U32.AND.EX P0, PT, R3, UR5, PT, P0 ;  /* 0x0000000503007c0c */ /* 0x000fda000bf06100 */
[----:B------:R-:W-:Y:S05]  /*09b0*/  @P0 BRA `(.L_x_8) ;  /* 0x0000000400280947 */ /* 0x000fea0003800000 */
[----:B------:R-:W0:Y:S01]  /*09c0*/  LDC.64 R22, c[0x0][0x628] ;  /* 0x00018a00ff167b82 */ /* 0x000e220000000a00 */
[----:B------:R-:W-:Y:S02]  /*09d0*/  IMAD.MOV.U32 R10, RZ, RZ, R2 ;  /* 0x000000ffff0a7224 */ /* 0x000fe400078e0002 */
[----:B------:R-:W-:-:S05]  /*09e0*/  IMAD.MOV.U32 R11, RZ, RZ, R3 ;  /* 0x000000ffff0b7224 */ /* 0x000fca00078e0003 */
[----:B------:R-:W1:Y:S08]  /*09f0*/  LDC R18, c[0x0][0x630] ;  /* 0x00018c00ff127b82 */ /* 0x000e700000000800 */
[----:B------:R-:W2:Y:S01]  /*0a00*/  LDC.64 R24, c[0x0][0x620] ;  /* 0x00018800ff187b82 */ /* 0x000ea20000000a00 */
[----:B0-----:R-:W-:-:S04]  /*0a10*/  ISETP.NE.U32.AND P0, PT, R22, RZ, PT ;  /* 0x000000ff1600720c */ /* 0x001fc80003f05070 */
[----:B------:R-:W-:-:S13]  /*0a20*/  ISETP.NE.AND.EX P0, PT, R23, RZ, PT, P0 ;  /* 0x000000ff1700720c */ /* 0x000fda0003f05300 */
[----:B-12---:R-:W-:Y:S05]  /*0a30*/  @!P0 BRA `(.L_x_9) ;  /* 0x0000000000288947 */ /* 0x006fea0003800000 */
[----:B------:R-:W0:Y:S02]  /*0a40*/  LDC R7, c[0x0][0x634] ;  /* 0x00018d00ff077b82 */ /* 0x000e240000000800 */
[----:B0-----:R-:W-:-:S05]  /*0a50*/  IADD3 R7, P0, R2, R7, RZ ;  /* 0x0000000702077210 */ /* 0x001fca0007f1e0ff */
[----:B------:R-:W-:-:S04]  /*0a60*/  IMAD.X R19, RZ, RZ, R3, P0 ;  /* 0x000000ffff137224 */ /* 0x000fc800000e0603 */
[----:B------:R-:W-:-:S04]  /*0a70*/  IMAD.WIDE.U32 R10, R19, R22, RZ ;  /* 0x00000016130a7225 */ /* 0x000fc800078e00ff */
[----:B------:R-:W-:-:S04]  /*0a80*/  IMAD.WIDE.U32 R14, P0, R7, R23, R10 ;  /* 0x00000017070e7225 */ /* 0x000fc8000780000a */
[----:B------:R-:W-:-:S04]  /*0a90*/  IMAD.WIDE.U32 R10, R7, R22, RZ ;  /* 0x00000016070a7225 */ /* 0x000fc800078e00ff */
[----:B------:R-:W-:Y:S01]  /*0aa0*/  IMAD.X R17, RZ, RZ, RZ, P0 ;  /* 0x000000ffff117224 */ /* 0x000fe200000e06ff */
[----:B------:R-:W-:Y:S01]  /*0ab0*/  IADD3 RZ, P0, R11, R14, RZ ;  /* 0x0000000e0bff7210 */ /* 0x000fe20007f1e0ff */
[----:B------:R-:W-:-:S04]  /*0ac0*/  IMAD.MOV.U32 R16, RZ, RZ, R15 ;  /* 0x000000ffff107224 */ /* 0x000fc800078e000f */
[----:B------:R-:W-:-:S08]  /*0ad0*/  IMAD.WIDE.U32.X R10, R19, R23, R16, P0 ;  /* 0x00000017130a7225 */ /* 0x000fd000000e0410 */
.L_x_9:
[----:B------:R-:W0:Y:S01]  /*0ae0*/  LDC.64 R26, c[0x0][0x640] ;  /* 0x00019000ff1a7b82 */ /* 0x000e220000000a00 */
[--C-:B------:R-:W-:Y:S01]  /*0af0*/  SHF.R.U64 R28, R10, R18, R11.reuse ;  /* 0x000000120a1c7219 */ /* 0x100fe2000000120b */
[----:B------:R-:W-:Y:S01]  /*0b00*/  IMAD R29, R13, R20, R8 ;  /* 0x000000140d1d7224 */ /* 0x000fe200078e0208 */
[----:B------:R-:W-:Y:S01]  /*0b10*/  SHF.R.U32.HI R7, RZ, R18, R11 ;  /* 0x00000012ff077219 */ /* 0x000fe2000001160b */
[----:B------:R-:W-:Y:S01]  /*0b20*/  IMAD.MOV.U32 R23, RZ, RZ, 0x1 ;  /* 0x00000001ff177424 */ /* 0x000fe200078e00ff */
[----:B------:R-:W-:-:S03]  /*0b30*/  IADD3 R9, P0, RZ, -R28, RZ ;  /* 0x8000001cff097210 */ /* 0x000fc60007f1e0ff */
[----:B------:R-:W1:Y:S02]  /*0b40*/  LDC R16, c[0x0][0x618] ;  /* 0x00018600ff107b82 */ /* 0x000e640000000800 */
[----:B------:R-:W-:Y:S02]  /*0b50*/  IMAD.X R7, RZ, RZ, ~R7, P0 ;  /* 0x000000ffff077224 */ /* 0x000fe400000e0e07 */
[----:B------:R-:W-:-:S04]  /*0b60*/  IMAD.WIDE.U32 R10, R9, R24, R2 ;  /* 0x00000018090a7225 */ /* 0x000fc800078e0002 */
[----:B------:R-:W2:Y:S01]  /*0b70*/  LDC R15, c[0x0][0x608] ;  /* 0x00018200ff0f7b82 */ /* 0x000ea20000000800 */
[----:B------:R-:W-:-:S04]  /*0b80*/  IMAD R14, R7, R24, RZ ;  /* 0x00000018070e7224 */ /* 0x000fc800078e02ff */
[----:B------:R-:W-:-:S03]  /*0b90*/  IMAD R7, R9, R25, R14 ;  /* 0x0000001909077224 */ /* 0x000fc600078e020e */
[----:B------:R-:W3:Y:S01]  /*0ba0*/  LDC R22, c[0x0][0x658] ;  /* 0x00019600ff167b82 */ /* 0x000ee20000000800 */
[----:B------:R-:W-:Y:S01]  /*0bb0*/  IMAD.IADD R7, R11, 0x1, R7 ;  /* 0x000000010b077824 */ /* 0x000fe200078e0207 */
[----:B0-----:R-:W-:-:S04]  /*0bc0*/  ISETP.NE.U32.AND P0, PT, R26, RZ, PT ;  /* 0x000000ff1a00720c */ /* 0x001fc80003f05070 */
[----:B------:R-:W-:Y:S02]  /*0bd0*/  ISETP.NE.AND.EX P0, PT, R27, RZ, PT, P0 ;  /* 0x000000ff1b00720c */ /* 0x000fe40003f05300 */
[----:B------:R-:W0:Y:S01]  /*0be0*/  LDC R18, c[0x0][0x600] ;  /* 0x00018000ff127b82 */ /* 0x000e220000000800 */
[-CC-:B-1----:R-:W-:Y:S02]  /*0bf0*/  SHF.R.U64 R19, R10, R16.reuse, R7.reuse ;  /* 0x000000100a137219 */ /* 0x182fe40000001207 */
[----:B------:R-:W-:Y:S01]  /*0c00*/  SHF.R.U32.HI R10, RZ, R16, R7 ;  /* 0x00000010ff0a7219 */ /* 0x000fe20000011607 */
[----:B------:R-:W-:-:S04]  /*0c10*/  IMAD.MOV.U32 R7, RZ, RZ, -0x1 ;  /* 0xffffffffff077424 */ /* 0x000fc800078e00ff */
[----:B------:R-:W1:Y:S01]  /*0c20*/  LDC R21, c[0x0][0x648] ;  /* 0x00019200ff157b82 */ /* 0x000e620000000800 */
[-CC-:B--2---:R-:W-:Y:S02]  /*0c30*/  SHF.R.U64 R16, R19, R15.reuse, R10.reuse ;  /* 0x0000000f13107219 */ /* 0x184fe4000000120a */
[----:B------:R-:W-:-:S05]  /*0c40*/  SHF.R.U32.HI R9, RZ, R15, R10 ;  /* 0x0000000fff097219 */ /* 0x000fca000001160a */
[----:B------:R-:W2:Y:S01]  /*0c50*/  LDC R24, c[0x0][0x638] ;  /* 0x00018e00ff187b82 */ /* 0x000ea20000000800 */
[-CC-:B---3--:R-:W-:Y:S02]  /*0c60*/  SHF.R.U64 R20, R16, R22.reuse, R9.reuse ;  /* 0x0000001610147219 */ /* 0x188fe40000001209 */
[-C--:B------:R-:W-:Y:S02]  /*0c70*/  SHF.L.U32 R7, R7, R22.reuse, RZ ;  /* 0x0000001607077219 */ /* 0x080fe400000006ff */
[----:B------:R-:W-:Y:S01]  /*0c80*/  SHF.R.U32.HI R9, RZ, R22, R9 ;  /* 0x00000016ff097219 */ /* 0x000fe20000011609 */
[----:B------:R-:W-:Y:S01]  /*0c90*/  IMAD.MOV.U32 R8, RZ, RZ, R20 ;  /* 0x000000ffff087224 */ /* 0x000fe200078e0014 */
[----:B------:R-:W-:Y:S01]  /*0ca0*/  LOP3.LUT R13, RZ, R7, RZ, 0x33, !PT ;  /* 0x00000007ff0d7212 */ /* 0x000fe200078e33ff */
[----:B------:R-:W3:Y:S01]  /*0cb0*/  LDC R25, c[0x0][0x610] ;  /* 0x00018400ff197b82 */ /* 0x000ee20000000800 */
[----:B------:R-:W-:Y:S05]  /*0cc0*/  @!P0 BRA `(.L_x_10) ;  /* 0x0000000000288947 */ /* 0x000fea0003800000 */
[----:B------:R-:W4:Y:S02]  /*0cd0*/  LDC R7, c[0x0][0x64c] ;  /* 0x00019300ff077b82 */ /* 0x000f240000000800 */
[----:B----4-:R-:W-:-:S05]  /*0ce0*/  IADD3 R7, P0, R20, R7, RZ ;  /* 0x0000000714077210 */ /* 0x010fca0007f1e0ff */
        /* <DEDUP_REMOVED lines=8> */
.L_x_10:
[----:B-1----:R-:W-:Y:S01]  /*0d70*/  SHF.R.U64 R9, R8, R21, R9 ;  /* 0x0000001508097219 */ /* 0x002fe20000001209 */
[----:B0-----:R-:W-:Y:S01]  /*0d80*/  VIADD R10, R18, 0xffffffff ;  /* 0xffffffff120a7836 */ /* 0x001fe20000000000 */
[----:B------:R-:W-:Y:S01]  /*0d90*/  SHF.L.U32 R7, R23, R22, RZ ;  /* 0x0000001617077219 */ /* 0x000fe200000006ff */
[----:B------:R-:W-:Y:S01]  /*0da0*/  IMAD.MOV.U32 R14, RZ, RZ, 0x1 ;  /* 0x00000001ff0e7424 */ /* 0x000fe200078e00ff */
[----:B------:R-:W-:Y:S01]  /*0db0*/  LOP3.LUT R8, R16, R13, RZ, 0xc0, !PT ;  /* 0x0000000d10087212 */ /* 0x000fe200078ec0ff */
[----:B------:R-:W-:Y:S01]  /*0dc0*/  IMAD.MOV R11, RZ, RZ, -R9 ;  /* 0x000000ffff0b7224 */ /* 0x000fe200078e0a09 */
[----:B------:R-:W-:Y:S02]  /*0dd0*/  SEL R12, R12, R29, !P3 ;  /* 0x0000001d0c0c7207 */ /* 0x000fe40005800000 */
[----:B------:R-:W-:Y:S01]  /*0de0*/  LOP3.LUT R10, R19, R10, RZ, 0xc0, !PT ;  /* 0x0000000a130a7212 */ /* 0x000fe200078ec0ff */
[----:B------:R-:W-:Y:S02]  /*0df0*/  IMAD R9, R7, R9, R8 ;  /* 0x0000000907097224 */ /* 0x000fe400078e0208 */
[----:B--2---:R-:W-:-:S02]  /*0e00*/  IMAD R7, R11, R24, R20 ;  /* 0x000000180b077224 */ /* 0x004fc400078e0214 */
[----:B---3--:R-:W-:Y:S02]  /*0e10*/  IMAD R12, R9, R25, R12 ;  /* 0x00000019090c7224 */ /* 0x008fe400078e020c */
[----:B------:R-:W-:-:S05]  /*0e20*/  IMAD R7, R7, R18, R10 ;  /* 0x0000001207077224 */ /* 0x000fca00078e020a */
[----:B------:R-:W-:Y:S02]  /*0e30*/  SEL R11, R7, R12, !P3 ;  /* 0x0000000c070b7207 */ /* 0x000fe40005800000 */
[----:B------:R-:W-:Y:S01]  /*0e40*/  SEL R10, R12, R7, !P3 ;  /* 0x000000070c0a7207 */ /* 0x000fe20005800000 */
[----:B------:R-:W-:-:S07]  /*0e50*/  IMAD.MOV.U32 R7, RZ, RZ, R28 ;  /* 0x000000ffff077224 */ /* 0x000fce00078e001c */
.L_x_8:
[----:B------:R-:W-:-:S08]  /*0e60*/  NOP ;  /* 0x0000000000007918 */ /* 0x000fd00000000000 */
[----:B------:R-:W0:Y:S02]  /*0e70*/  USETMAXREG.TRY_ALLOC.CTAPOOL UP0, 0xe8 ;  /* 0x000000e8000079c8 */ /* 0x000e240008000600 */
[----:B0-----:R-:W-:-:S13]  /*0e80*/  PLOP3.LUT P0, PT, PT, PT, UP0, 0x80, 0x0 ;  /* 0x000000000000781c */ /* 0x001fda0003f0f008 */
[----:B------:R-:W-:Y:S05]  /*0e90*/  @!P0 BRA `(.L_x_8) ;  /* 0xfffffffc00f08947 */ /* 0x000fea000383ffff */
[----:B------:R-:W-:Y:S01]  /*0ea0*/  ULDC.64 UR4, c[0x0][0x598] ;  /* 0x0001660000047ab9 */ /* 0x000fe20000000a00 */
[----:B------:R-:W-:Y:S01]  /*0eb0*/  ULDC.64 UR32, c[0x0][0x208] ;  /* 0x0000820000207ab9 */ /* 0x000fe20000000a00 */
[----:B------:R-:W-:-:S04]  /*0ec0*/  ISETP.NE.U32.AND P0, PT, RZ, UR4, PT ;  /* 0x00000004ff007c0c */ /* 0x000fc8000bf05070 */
[----:B------:R-:W-:-:S13]  /*0ed0*/  ISETP.NE.AND.EX P0, PT, RZ, UR5, PT, P0 ;  /* 0x00000005ff007c0c */ /* 0x000fda000bf05300 */
[----:B------:R-:W-:Y:S05]  /*0ee0*/  @!P0 BRA `(.L_x_11) ;  /* 0x00000000001c8947 */ /* 0x000fea0003800000 */
[----:B------:R-:W0:Y:S02]  /*0ef0*/  LDC.64 R8, c[0x0][0x598] ;  /* 0x00016600ff087b82 */ /* 0x000e240000000a00 */
[----:B0-----:R-:W2:Y:S02]  /*0f00*/  LDG.E.64 R8, desc[UR32][R8.64] ;  /* 0x0000002008087981 */ /* 0x001ea4000c1e1b00 */
[----:B--2---:R-:W-:-:S04]  /*0f10*/  ISETP.NE.U32.AND P0, PT, R8, RZ, PT ;  /* 0x000000ff0800720c */ /* 0x004fc80003f05070 */
[----:B------:R-:W-:-:S13]  /*0f20*/  ISETP.NE.AND.EX P0, PT, R9, RZ, PT, P0 ;  /* 0x000000ff0900720c */ /* 0x000fda0003f05300 */
[----:B------:R-:W-:Y:S05]  /*0f30*/  @!P0 BRA `(.L_x_11) ;  /* 0x0000000000088947 */ /* 0x000fea0003800000 */
[----:B------:R0:W5:Y:S01]  /*0f40*/  LD.E R8, desc[UR32][R8.64] ;  /* 0x0000002008087980 */ /* 0x000162000c101900 */
[----:B------:R-:W-:Y:S05]  /*0f50*/  BRA `(.L_x_12) ;  /* 0x0000000000207947 */ /* 0x000fea0003800000 */
.L_x_11:
[----:B------:R-:W-:Y:S02]  /*0f60*/  ULDC.64 UR4, c[0x0][0x588] ;  /* 0x0001620000047ab9 */ /* 0x000fe40000000a00 */
[----:B------:R-:W-:-:S04]  /*0f70*/  ISETP.NE.U32.AND P0, PT, RZ, UR4, PT ;  /* 0x00000004ff007c0c */ /* 0x000fc8000bf05070 */
[----:B------:R-:W-:-:S13]  /*0f80*/  ISETP.NE.AND.EX P0, PT, RZ, UR5, PT, P0 ;  /* 0x00000005ff007c0c */ /* 0x000fda000bf05300 */
[----:B------:R-:W-:Y:S05]  /*0f90*/  @!P0 BRA `(.L_x_13) ;  /* 0x00000000000c8947 */ /* 0x000fea0003800000 */
[----:B------:R-:W0:Y:S02]  /*0fa0*/  LDC.64 R8, c[0x0][0x588] ;  /* 0x00016200ff087b82 */ /* 0x000e240000000a00 */
[----:B0-----:R1:W5:Y:S01]  /*0fb0*/  LDG.E R8, desc[UR32][R8.64] ;  /* 0x0000002008087981 */ /* 0x001362000c1e1900 */
[----:B------:R-:W-:Y:S05]  /*0fc0*/  BRA `(.L_x_12) ;  /* 0x0000000000047947 */ /* 0x000fea0003800000 */
.L_x_13:
[----:B------:R-:W2:Y:S02]  /*0fd0*/  LDC R8, c[0x0][0x580] ;  /* 0x00016000ff087b82 */ /* 0x000ea40000000800 */
.L_x_12:
[----:B------:R-:W-:Y:S02]  /*0fe0*/  ULDC.64 UR4, c[0x0][0x5a0] ;  /* 0x0001680000047ab9 */ /* 0x000fe40000000a00 */
[----:B------:R-:W-:-:S04]  /*0ff0*/  ISETP.NE.U32.AND P0, PT, RZ, UR4, PT ;  /* 0x00000004ff007c0c */ /* 0x000fc8000bf05070 */
[----:B------:R-:W-:-:S13]  /*1000*/  ISETP.NE.AND.EX P0, PT, RZ, UR5, PT, P0 ;  /* 0x00000005ff007c0c */ /* 0x000fda000bf05300 */
[----:B------:R-:W-:Y:S05]  /*1010*/  @!P0 BRA `(.L_x_14) ;  /* 0x00000000001c8947 */ /* 0x000fea0003800000 */
[----:B------:R-:W3:Y:S02]  /*1020*/  LDC.64 R12, c[0x0][0x5a0] ;  /* 0x00016800ff0c7b82 */ /* 0x000ee40000000a00 */
[----:B---3--:R-:W3:Y:S02]  /*1030*/  LDG.E.64 R12, desc[UR32][R12.64] ;  /* 0x000000200c0c7981 */ /* 0x008ee4000c1e1b00 */
[----:B---3--:R-:W-:-:S04]  /*1040*/  ISETP.NE.U32.AND P0, PT, R12, RZ, PT ;  /* 0x000000ff0c00720c */ /* 0x008fc80003f05070 */
[----:B------:R-:W-:-:S13]  /*1050*/  ISETP.NE.AND.EX P0, PT, R13, RZ, PT, P0 ;  /* 0x000000ff0d00720c */ /* 0x000fda0003f05300 */
[----:B------:R-:W-:Y:S05]  /*1060*/  @!P0 BRA `(.L_x_14) ;  /* 0x0000000000088947 */ /* 0x000fea0003800000 */
[----:B01----:R0:W5:Y:S01]  /*1070*/  LD.E R9, desc[UR32][R12.64] ;  /* 0x000000200c097980 */ /* 0x003162000c101900 */
[----:B------:R-:W-:Y:S05]  /*1080*/  BRA `(.L_x_15) ;  /* 0x0000000000207947 */ /* 0x000fea0003800000 */
.L_x_14:
[----:B------:R-:W-:Y:S02]  /*1090*/  ULDC.64 UR4, c[0x0][0x590] ;  /* 0x0001640000047ab9 */ /* 0x000fe40000000a00 */
[----:B------:R-:W-:-:S04]  /*10a0*/  ISETP.NE.U32.AND P0, PT, RZ, UR4, PT ;  /* 0x00000004ff007c0c */ /* 0x000fc8000bf05070 */
[----:B------:R-:W-:-:S13]  /*10b0*/  ISETP.NE.AND.EX P0, PT, RZ, UR5, PT, P0 ;  /* 0x00000005ff007c0c */ /* 0x000fda000bf05300 */
[----:B------:R-:W-:Y:S05]  /*10c0*/  @!P0 BRA `(.L_x_16) ;  /* 0x00000000000c8947 */ /* 0x000fea0003800000 */
[----:B------:R-:W0:Y:S02]  /*10d0*/  LDC.64 R12, c[0x0][0x590] ;  /* 0x00016400ff0c7b82 */ /* 0x000e240000000a00 */
[----:B01----:R1:W5:Y:S01]  /*10e0*/  LDG.E R9, desc[UR32][R12.64] ;  /* 0x000000200c097981 */ /* 0x003362000c1e1900 */
[----:B------:R-:W-:Y:S05]  /*10f0*/  BRA `(.L_x_15) ;  /* 0x0000000000047947 */ /* 0x000fea0003800000 */
.L_x_16:
[----:B01----:R-:W3:Y:S02]  /*1100*/  LDC R9, c[0x0][0x584] ;  /* 0x00016100ff097b82 */ /* 0x003ee40000000800 */
.L_x_15:
[----:B------:R-:W-:-:S13]  /*1110*/  LOP3.LUT P0, RZ, R14, 0xff, RZ, 0xc0, !PT ;  /* 0x000000ff0eff7812 */ /* 0x000fda000780c0ff */
[----:B------:R-:W-:Y:S05]  /*1120*/  @!P0 EXIT ;  /* 0x000000000000894d */ /* 0x000fea0003800000 */
[----:B------:R-:W-:Y:S01]  /*1130*/  ULDC UR4, c[0x0][0x28c] ;  /* 0x0000a30000047ab9 */ /* 0x000fe20000000800 */
[----:B------:R-:W-:Y:S01]  /*1140*/  LOP3.LUT R127, R4, 0x1, RZ, 0xfc, !PT ;  /* 0x00000001047f7812 */ /* 0x000fe200078efcff */
[----:B------:R-:W-:-:S04]  /*1150*/  UIADD3 UR4, UR4, 0xff, URZ ;  /* 0x000000ff04047890 */ /* 0x000fc8000fffe03f */
[----:B------:R-:W-:-:S04]  /*1160*/  USHF.R.S32.HI UR5, URZ, 0x1f, UR4 ;  /* 0x0000001f3f057899 */ /* 0x000fc80008011404 */
[----:B------:R-:W-:-:S03]  /*1170*/  ULEA.HI UR5, UR5, UR4, URZ, 0x8 ;  /* 0x0000000405057291 */ /* 0x000fc6000f8f403f */
[----:B------:R-:W-:Y:S01]  /*1180*/  UMOV UR4, URZ ;  /* 0x0000003f00047c82 */ /* 0x000fe20008000000 */
[----:B------:R-:W-:-:S03]  /*1190*/  USHF.R.S32.HI UR7, URZ, 0x8, UR5 ;  /* 0x000000083f077899 */ /* 0x000fc60008011405 */
[----:B------:R-:W-:-:S09]  /*11a0*/  UMOV UR5, URZ ;  /* 0x0000003f00057c82 */ /* 0x000fd20008000000 */
.L_x_155:
[----:B01----:R-:W-:Y:S01]  /*11b0*/  LOP3.LUT R12, R0, 0x80, RZ, 0xc0, !PT ;  /* 0x00000080000c7812 */ /* 0x003fe200078ec0ff */
[----:B------:R-:W0:Y:S01]  /*11c0*/  S2UR UR11, SR_CgaCtaId ;  /* 0x00000000000b79c3 */ /* 0x000e220000008800 */
[----:B------:R-:W-:Y:S01]  /*11d0*/  UMOV UR26, 0x400 ;  /* 0x00000400001a7882 */ /* 0x000fe20000000000 */
[----:B------:R-:W-:Y:S01]  /*11e0*/  UMOV UR6, URZ ;  /* 0x0000003f00067c82 */ /* 0x000fe20008000000 */
[----:B------:R-:W-:Y:S01]  /*11f0*/  SHF.R.U32.HI R12, RZ, 0x7, R12 ;  /* 0x00000007ff0c7819 */ /* 0x000fe2000001160c */
[----:B------:R-:W-:Y:S01]  /*1200*/  UMOV UR8, URZ ;  /* 0x0000003f00087c82 */ /* 0x000fe20008000000 */
[----:B------:R-:W-:Y:S01]  /*1210*/  UMOV UR24, UR5 ;  /* 0x0000000500187c82 */ /* 0x000fe20008000000 */
[----:B------:R-:W-:Y:S02]  /*1220*/  CS2R R14, SRZ ;  /* 0x00000000000e7805 */ /* 0x000fe4000001ff00 */
[----:B------:R-:W-:Y:S01]  /*1230*/  CS2R R16, SRZ ;  /* 0x0000000000107805 */ /* 0x000fe2000001ff00 */
[----:B------:R-:W1:Y:S01]  /*1240*/  LDC R13, c[0x0][0x28c] ;  /* 0x0000a300ff0d7b82 */ /* 0x000e620000000800 */
[----:B------:R-:W4:Y:S01]  /*1250*/  SHFL.IDX PT, R12, R12, RZ, 0x1f ;  /* 0x00001fff0c0c7589 */ /* 0x000f2200000e0000 */
[----:B------:R-:W-:-:S02]  /*1260*/  CS2R R18, SRZ ;  /* 0x0000000000127805 */ /* 0x000fc4000001ff00 */
[----:B------:R-:W-:Y:S02]  /*1270*/  CS2R R20, SRZ ;  /* 0x0000000000147805 */ /* 0x000fe4000001ff00 */
[----:B------:R-:W-:Y:S02]  /*1280*/  CS2R R22, SRZ ;  /* 0x0000000000167805 */ /* 0x000fe4000001ff00 */
[----:B------:R-:W-:Y:S02]  /*1290*/  CS2R R80, SRZ ;  /* 0x0000000000507805 */ /* 0x000fe4000001ff00 */
[----:B------:R-:W-:Y:S02]  /*12a0*/  CS2R R82, SRZ ;  /* 0x0000000000527805 */ /* 0x000fe4000001ff00 */
[----:B------:R-:W-:Y:S02]  /*12b0*/  CS2R R84, SRZ ;  /* 0x0000000000547805 */ /* 0x000fe4000001ff00 */
[----:B------:R-:W-:-:S02]  /*12c0*/  CS2R R86, SRZ ;  /* 0x0000000000567805 */ /* 0x000fc4000001ff00 */
[----:B------:R-:W-:Y:S02]  /*12d0*/  CS2R R88, SRZ ;  /* 0x0000000000587805 */ /* 0x000fe4000001ff00 */
[----:B------:R-:W-:Y:S02]  /*12e0*/  CS2R R90, SRZ ;  /* 0x00000000005a7805 */ /* 0x000fe4000001ff00 */
[----:B------:R-:W-:Y:S02]  /*12f0*/  CS2R R92, SRZ ;  /* 0x00000000005c7805 */ /* 0x000fe4000001ff00 */
[----:B------:R-:W-:Y:S02]  /*1300*/  CS2R R94, SRZ ;  /* 0x00000000005e7805 */ /* 0x000fe4000001ff00 */
[----:B------:R-:W-:Y:S02]  /*1310*/  CS2R R96, SRZ ;  /* 0x0000000000607805 */ /* 0x000fe4000001ff00 */
[----:B------:R-:W-:-:S02]  /*1320*/  CS2R R98, SRZ ;  /* 0x0000000000627805 */ /* 0x000fc4000001ff00 */
[----:B------:R-:W-:Y:S01]  /*1330*/  CS2R R100, SRZ ;  /* 0x0000000000647805 */ /* 0x000fe2000001ff00 */
[----:B0-----:R-:W-:Y:S01]  /*1340*/  ULEA UR26, UR11, UR26, 0x18 ;  /* 0x0000001a0b1a7291 */ /* 0x001fe2000f8ec03f */
[----:B------:R-:W-:Y:S02]  /*1350*/  CS2R R102, SRZ ;  /* 0x0000000000667805 */ /* 0x000fe4000001ff00 */
[----:B------:R-:W-:Y:S02]  /*1360*/  CS2R R104, SRZ ;  /* 0x0000000000687805 */ /* 0x000fe4000001ff00 */
[----:B------:R-:W-:Y:S02]  /*1370*/  CS2R R106, SRZ ;  /* 0x00000000006a7805 */ /* 0x000fe4000001ff00 */
[----:B------:R-:W-:Y:S02]  /*1380*/  CS2R R108, SRZ ;  /* 0x00000000006c7805 */ /* 0x000fe4000001ff00 */
[----:B------:R-:W-:-:S02]  /*1390*/  CS2R R110, SRZ ;  /* 0x00000000006e7805 */ /* 0x000fc4000001ff00 */
[----:B------:R-:W-:Y:S02]  /*13a0*/  CS2R R112, SRZ ;  /* 0x0000000000707805 */ /* 0x000fe4000001ff00 */
[----:B------:R-:W-:Y:S02]  /*13b0*/  CS2R R114, SRZ ;  /* 0x0000000000727805 */ /* 0x000fe4000001ff00 */
[----:B-1----:R-:W-:Y:S02]  /*13c0*/  ISETP.GE.AND P0, PT, R13, 0x1, PT ;  /* 0x000000010d00780c */ /* 0x002fe40003f06270 */
[----:B------:R-:W-:Y:S02]  /*13d0*/  CS2R R116, SRZ ;  /* 0x0000000000747805 */ /* 0x000fe4000001ff00 */
[----:B----4-:R-:W-:Y:S02]  /*13e0*/  R2UR UR9, R12 ;  /* 0x000000000c0972ca */ /* 0x010fe400000e0000 */
[----:B------:R-:W-:-:S02]  /*13f0*/  CS2R R118, SRZ ;  /* 0x0000000000767805 */ /* 0x000fc4000001ff00 */
[----:B------:R-:W-:Y:S02]  /*1400*/  CS2R R120, SRZ ;  /* 0x0000000000787805 */ /* 0x000fe4000001ff00 */
[----:B------:R-:W-:Y:S02]  /*1410*/  CS2R R122, SRZ ;  /* 0x00000000007a7805 */ /* 0x000fe4000001ff00 */
[----:B------:R-:W-:Y:S01]  /*1420*/  CS2R R124, SRZ ;  /* 0x00000000007c7805 */ /* 0x000fe2000001ff00 */
[----:B------:R-:W-:Y:S01]  /*1430*/  IMAD.U32 R128, RZ, RZ, UR4 ;  /* 0x00000004ff807e24 */ /* 0x000fe2000f8e00ff */
[----:B------:R-:W-:Y:S02]  /*1440*/  CS2R R72, SRZ ;  /* 0x0000000000487805 */ /* 0x000fe4000001ff00 */
[----:B------:R-:W-:Y:S02]  /*1450*/  CS2R R74, SRZ ;  /* 0x00000000004a7805 */ /* 0x000fe4000001ff00 */
[----:B------:R-:W-:-:S02]  /*1460*/  CS2R R76, SRZ ;  /* 0x00000000004c7805 */ /* 0x000fc4000001ff00 */
[----:B------:R-:W-:Y:S02]  /*1470*/  CS2R R78, SRZ ;  /* 0x00000000004e7805 */ /* 0x000fe4000001ff00 */
[----:B------:R-:W-:Y:S02]  /*1480*/  CS2R R64, SRZ ;  /* 0x0000000000407805 */ /* 0x000fe4000001ff00 */
[----:B------:R-:W-:Y:S02]  /*1490*/  CS2R R66, SRZ ;  /* 0x0000000000427805 */ /* 0x000fe4000001ff00 */
[----:B------:R-:W-:Y:S01]  /*14a0*/  CS2R R68, SRZ ;  /* 0x0000000000447805 */ /* 0x000fe2000001ff00 */
[----:B------:R-:W-:Y:S01]  /*14b0*/  ULEA.HI UR10, UR9, UR9, URZ, 0x1 ;  /* 0x00000009090a7291 */ /* 0x000fe2000f8f083f */
[----:B------:R-:W-:Y:S02]  /*14c0*/  CS2R R70, SRZ ;  /* 0x0000000000467805 */ /* 0x000fe4000001ff00 */
[----:B------:R-:W-:-:S02]  /*14d0*/  CS2R R56, SRZ ;  /* 0x0000000000387805 */ /* 0x000fc4000001ff00 */
[----:B------:R-:W-:Y:S01]  /*14e0*/  CS2R R58, SRZ ;  /* 0x00000000003a7805 */ /* 0x000fe2000001ff00 */
[----:B------:R-:W-:Y:S01]  /*14f0*/  ULOP3.LUT UR10, UR10, 0x7fffe, URZ, 0xc0, !UPT ;  /* 0x0007fffe0a0a7892 */ /* 0x000fe2000f8ec03f */
[----:B------:R-:W-:Y:S02]  /*1500*/  CS2R R60, SRZ ;  /* 0x00000000003c7805 */ /* 0x000fe4000001ff00 */
[----:B------:R-:W-:Y:S02]  /*1510*/  CS2R R62, SRZ ;  /* 0x00000000003e7805 */ /* 0x000fe4000001ff00 */
[----:B------:R-:W-:Y:S01]  /*1520*/  CS2R R48, SRZ ;  /* 0x0000000000307805 */ /* 0x000fe2000001ff00 */
[----:B------:R-:W-:Y:S01]  /*1530*/  UIADD3 UR10, UR9, -UR10, URZ ;  /* 0x8000000a090a7290 */ /* 0x000fe2000fffe03f */
[----:B------:R-:W-:Y:S02]  /*1540*/  CS2R R50, SRZ ;  /* 0x0000000000327805 */ /* 0x000fe4000001ff00 */
[----:B------:R-:W-:Y:S01]  /*1550*/  CS2R R52, SRZ ;  /* 0x0000000000347805 */ /* 0x000fe2000001ff00 */
[----:B------:R-:W-:Y:S01]  /*1560*/  UMOV UR9, URZ ;  /* 0x0000003f00097c82 */ /* 0x000fe20008000000 */
[----:B------:R-:W-:Y:S01]  /*1570*/  ULEA UR10, UR10, UR26, 0xd ;  /* 0x0000001a0a0a7291 */ /* 0x000fe2000f8e683f */
[----:B------:R-:W-:-:S02]  /*1580*/  CS2R R54, SRZ ;  /* 0x0000000000367805 */ /* 0x000fc4000001ff00 */
[----:B------:R-:W-:Y:S02]  /*1590*/  CS2R R40, SRZ ;  /* 0x0000000000287805 */ /* 0x000fe4000001ff00 */
[----:B------:R-:W-:Y:S01]  /*15a0*/  CS2R R42, SRZ ;  /* 0x00000000002a7805 */ /* 0x000fe2000001ff00 */
[----:B------:R-:W-:Y:S01]  /*15b0*/  UIADD3 UR10, UR10, 0x100, URZ ;  /* 0x000001000a0a7890 */ /* 0x000fe2000fffe03f */
[----:B------:R-:W-:Y:S02]  /*15c0*/  CS2R R44, SRZ ;  /* 0x00000000002c7805 */ /* 0x000fe4000001ff00 */
[----:B------:R-:W-:Y:S02]  /*15d0*/  CS2R R46, SRZ ;  /* 0x00000000002e7805 */ /* 0x000fe4000001ff00 */
[----:B------:R-:W-:Y:S01]  /*15e0*/  CS2R R32, SRZ ;  /* 0x0000000000207805 */ /* 0x000fe2000001ff00 */
[----:B------:R-:W-:Y:S01]  /*15f0*/  USHF.R.U32.HI UR10, URZ, 0x4, UR10 ;  /* 0x000000043f0a7899 */ /* 0x000fe2000801160a */
[----:B------:R-:W-:-:S02]  /*1600*/  CS2R R34, SRZ ;  /* 0x0000000000227805 */ /* 0x000fc4000001ff00 */
[----:B------:R-:W-:Y:S02]  /*1610*/  CS2R R36, SRZ ;  /* 0x0000000000247805 */ /* 0x000fe4000001ff00 */
[----:B------:R-:W-:Y:S01]  /*1620*/  CS2R R38, SRZ ;  /* 0x0000000000267805 */ /* 0x000fe2000001ff00 */
[----:B------:R-:W-:Y:S01]  /*1630*/  ULOP3.LUT UR27, UR10, 0x3fff, URZ, 0xc0, !UPT ;  /* 0x00003fff0a1b7892 */ /* 0x000fe2000f8ec03f */
[----:B------:R-:W-:Y:S02]  /*1640*/  CS2R R24, SRZ ;  /* 0x0000000000187805 */ /* 0x000fe4000001ff00 */
[----:B---3--:R-:W-:Y:S02]  /*1650*/  CS2R R26, SRZ ;  /* 0x00000000001a7805 */ /* 0x008fe4000001ff00 */
[----:B------:R-:W-:Y:S02]  /*1660*/  CS2R R28, SRZ ;  /* 0x00000000001c7805 */ /* 0x000fe4000001ff00 */
[----:B------:R-:W-:Y:S01]  /*1670*/  CS2R R30, SRZ ;  /* 0x00000000001e7805 */ /* 0x000fe2000001ff00 */
[----:B------:R-:W-:Y:S06]  /*1680*/  @!P0 BRA `(.L_x_17) ;  /* 0x00000014007c8947 */ /* 0x000fec0003800000 */
[----:B------:R-:W-:-:S13]  /*1690*/  ISETP.NE.AND P1, PT, R127, 0x3, PT ;  /* 0x000000037f00780c */ /* 0x000fda0003f25270 */
[----:B------:R-:W-:Y:S05]  /*16a0*/  @!P1 BRA `(.L_x_18) ;  /* 0x0000000000049947 */ /* 0x000fea0003800000 */
[----:B------:R-:W-:Y:S01]  /*16b0*/  BPT.TRAP 0x1 ;  /* 0x000000040000795c */ /* 0x000fe20000300000 */
.L_x_18:
[----:B------:R-:W-:Y:S01]  /*16c0*/  ULEA UR6, UR5, UR26, 0x3 ;  /* 0x0000001a05067291 */ /* 0x000fe2000f8e183f */
[----:B------:R-:W-:-:S05]  /*16d0*/  IMAD.U32 R12, RZ, RZ, UR4 ;  /* 0x00000004ff0c7e24 */ /* 0x000fca000f8e00ff */
[----:B------:R-:W-:-:S04]  /*16e0*/  SHF.L.U32 R12, R12, 0x1f, RZ ;  /* 0x0000001f0c0c7819 */ /* 0x000fc800000006ff */
[----:B------:R0:W1:Y:S01]  /*16f0*/  SYNCS.PHASECHK.TRANS64.TRYWAIT P0, [UR6], R12 ;  /* 0x0000000cff0075a7 */ /* 0x0000620008000146 */
[----:B------:R-:W-:Y:S05]  /*1700*/  @!P1 BRA `(.L_x_19) ;  /* 0x0000000000049947 */ /* 0x000fea0003800000 */
[----:B------:R-:W-:Y:S01]  /*1710*/  BPT.TRAP 0x1 ;  /* 0x000000040000795c */ /* 0x000fe20000300000 */
.L_x_19:
[----:B-1----:R-:W-:Y:S05]  /*1720*/  @P0 BRA `(.L_x_20) ;  /* 0x0000000000080947 */ /* 0x002fea0003800000 */
[----:B------:R-:W1:Y:S02]  /*1730*/  SYNCS.PHASECHK.TRANS64.TRYWAIT P0, [UR6], R12 ;  /* 0x0000000cff0075a7 */ /* 0x000e640008000146 */
[----:B-1----:R-:W-:Y:S05]  /*1740*/  @!P0 BRA `(.L_x_21) ;  /* 0x0000009000f08947 */ /* 0x002fea0003800000 */
.L_x_20:
[----:B------:R-:W-:Y:S01]  /*1750*/  UIADD3 UR6, UR26, 0x18100, URZ ;  /* 0x000181001a067890 */ /* 0x000fe2000fffe03f */
[----:B------:R-:W-:Y:S01]  /*1760*/  WARPGROUP.ARRIVE ;  /* 0x00000000000079c5 */ /* 0x000fe20000000000 */
[----:B------:R-:W-:Y:S01]  /*1770*/  ULOP3.LUT UR10, UR27, 0x10000, URZ, 0xfc, !UPT ;  /* 0x000100001b0a7892 */ /* 0x000fe2000f8efc3f */
[----:B------:R-:W-:Y:S01]  /*1780*/  CS2R R14, SRZ ;  /* 0x00000000000e7805 */ /* 0x000fe2000001ff00 */
[----:B------:R-:W-:Y:S01]  /*1790*/  USHF.R.U32.HI UR6, URZ, 0x4, UR6 ;  /* 0x000000043f067899 */ /* 0x000fe20008011606 */
[----:B------:R-:W-:Y:S01]  /*17a0*/  CS2R R16, SRZ ;  /* 0x0000000000107805 */ /* 0x000fe2000001ff00 */
[----:B------:R-:W-:Y:S01]  /*17b0*/  ULEA UR10, UR5, UR10, 0xb ;  /* 0x0000000a050a7291 */ /* 0x000fe2000f8e583f */
[----:B------:R-:W-:Y:S01]  /*17c0*/  CS2R R18, SRZ ;  /* 0x0000000000127805 */ /* 0x000fe2000001ff00 */
[----:B------:R-:W-:Y:S01]  /*17d0*/  ULOP3.LUT UR6, UR6, 0x3fff, URZ, 0xc0, !UPT ;  /* 0x00003fff06067892 */ /* 0x000fe2000f8ec03f */
[----:B------:R-:W-:Y:S01]  /*17e0*/  CS2R R20, SRZ ;  /* 0x0000000000147805 */ /* 0x000fe2000001ff00 */
[----:B------:R-:W-:Y:S01]  /*17f0*/  UMOV UR13, 0x40000040 ;  /* 0x40000040000d7882 */ /* 0x000fe20000000000 */
[----:B------:R-:W-:Y:S01]  /*1800*/  UMOV UR15, 0x40000040 ;  /* 0x40000040000f7882 */ /* 0x000fe20000000000 */
[----:B------:R-:W-:Y:S01]  /*1810*/  ULOP3.LUT UR6, UR6, 0x10000, URZ, 0xfc, !UPT ;  /* 0x0001000006067892 */ /* 0x000fe2000f8efc3f */
[----:B------:R-:W-:Y:S01]  /*1820*/  CS2R R22, SRZ ;  /* 0x0000000000167805 */ /* 0x000fe2000001ff00 */
[----:B------:R-:W-:Y:S01]  /*1830*/  UMOV UR12, UR10 ;  /* 0x0000000a000c7c82 */ /* 0x000fe20008000000 */
[----:B------:R-:W-:Y:S01]  /*1840*/  CS2R R80, SRZ ;  /* 0x0000000000507805 */ /* 0x000fe2000001ff00 */
[----:B------:R-:W-:Y:S01]  /*1850*/  UIMAD UR8, UR5, 0x700, UR6 ;  /* 0x00000700050878a4 */ /* 0x000fe2000f8e0206 */
[----:B------:R-:W-:-:S02]  /*1860*/  CS2R R82, SRZ ;  /* 0x0000000000527805 */ /* 0x000fc4000001ff00 */
[----:B------:R-:W-:Y:S02]  /*1870*/  CS2R R84, SRZ ;  /* 0x0000000000547805 */ /* 0x000fe4000001ff00 */
[----:B------:R-:W-:Y:S01]  /*1880*/  CS2R R86, SRZ ;  /* 0x0000000000567805 */ /* 0x000fe2000001ff00 */
[----:B------:R-:W-:Y:S01]  /*1890*/  UIADD3 UR6, UR8, 0x80, URZ ;  /* 0x0000008008067890 */ /* 0x000fe2000fffe03f */
[----:B------:R-:W-:Y:S01]  /*18a0*/  CS2R R88, SRZ ;  /* 0x0000000000587805 */ /* 0x000fe2000001ff00 */
[----:B------:R-:W-:Y:S01]  /*18b0*/  UIADD3 UR9, UR8, 0x100, URZ ;  /* 0x0000010008097890 */ /* 0x000fe2000fffe03f */
[----:B------:R-:W-:Y:S01]  /*18c0*/  CS2R R90, SRZ ;  /* 0x00000000005a7805 */ /* 0x000fe2000001ff00 */
[----:B------:R-:W-:Y:S01]  /*18d0*/  UMOV UR14, UR8 ;  /* 0x00000008000e7c82 */ /* 0x000fe20008000000 */
[----:B------:R-:W-:Y:S01]  /*18e0*/  UIADD3 UR11, UR8, 0x484, URZ ;  /* 0x00000484080b7890 */ /* 0x000fe2000fffe03f */
[----:B------:R-:W-:Y:S01]  /*18f0*/  QGMMA.64x16x32.F32.E4M3.E4M3 R72, gdesc[UR12], RZ, !UPT ;  /* 0x002000000c4879f3 */ /* 0x000fe2000c7008ff */
[----:B------:R-:W-:Y:S01]  /*1900*/  UMOV UR14, UR6 ;  /* 0x00000006000e7c82 */ /* 0x000fe20008000000 */
[----:B------:R-:W-:Y:S01]  /*1910*/  UMOV UR15, 0x40000040 ;  /* 0x40000040000f7882 */ /* 0x000fe20000000000 */
[----:B------:R-:W-:Y:S01]  /*1920*/  UIADD3 UR6, UR8, 0x180, URZ ;  /* 0x0000018008067890 */ /* 0x000fe2000fffe03f */
[----:B------:R-:W-:Y:S01]  /*1930*/  QGMMA.64x16x32.F32.E4M3.E4M3 R64, gdesc[UR12], RZ, !UPT ;  /* 0x002000000c4079f3 */ /* 0x000fe2000c7008ff */
[----:B------:R-:W-:Y:S01]  /*1940*/  UMOV UR14, UR9 ;  /* 0x00000009000e7c82 */ /* 0x000fe20008000000 */
[----:B------:R-:W-:Y:S01]  /*1950*/  UMOV UR15, 0x40000040 ;  /* 0x40000040000f7882 */ /* 0x000fe20000000000 */
[----:B------:R-:W-:Y:S01]  /*1960*/  UIADD3 UR9, UR8, 0x200, URZ ;  /* 0x0000020008097890 */ /* 0x000fe2000fffe03f */
[----:B------:R-:W-:Y:S01]  /*1970*/  QGMMA.64x16x32.F32.E4M3.E4M3 R56, gdesc[UR12], RZ, !UPT ;  /* 0x002000000c3879f3 */ /* 0x000fe2000c7008ff */
[----:B------:R-:W-:Y:S01]  /*1980*/  UMOV UR15, 0x40000040 ;  /* 0x40000040000f7882 */ /* 0x000fe20000000000 */
[----:B------:R-:W-:Y:S01]  /*1990*/  UMOV UR14, UR6 ;  /* 0x00000006000e7c82 */ /* 0x000fe20008000000 */
        /* <DEDUP_REMOVED lines=14> */
[----:B------:R-:W-:Y:S01]  /*1a80*/  UIADD3 UR12, UR10, 0x2, URZ ;  /* 0x000000020a0c7890 */ /* 0x000fe2000fffe03f */
[----:B------:R-:W-:Y:S01]  /*1a90*/  CS2R R92, SRZ ;  /* 0x00000000005c7805 */ /* 0x000fe2000001ff00 */
[----:B------:R-:W-:Y:S01]  /*1aa0*/  UIADD3 UR14, UR8, 0x2, URZ ;  /* 0x00000002080e7890 */ /* 0x000fe2000fffe03f */
[----:B------:R-:W-:Y:S01]  /*1ab0*/  CS2R R94, SRZ ;  /* 0x00000000005e7805 */ /* 0x000fe2000001ff00 */
[----:B------:R-:W-:Y:S01]  /*1ac0*/  UMOV UR13, 0x40000040 ;  /* 0x40000040000d7882 */ /* 0x000fe20000000000 */
[----:B------:R-:W-:Y:S01]  /*1ad0*/  UMOV UR15, 0x40000040 ;  /* 0x40000040000f7882 */ /* 0x000fe20000000000 */
        /* <DEDUP_REMOVED lines=14> */
[----:B------:R-:W-:Y:S01]  /*1bc0*/  CS2R R124, SRZ ;  /* 0x00000000007c7805 */ /* 0x000fe2000001ff00 */
[----:B------:R-:W-:Y:S01]  /*1bd0*/  QGMMA.64x16x32.F32.E4M3.E4M3 R72, gdesc[UR12], R72 ;  /* 0x002000000c4879f3 */ /* 0x000fe20008700848 */
[----:B------:R-:W-:Y:S01]  /*1be0*/  UMOV UR14, UR6 ;  /* 0x00000006000e7c82 */ /* 0x000fe20008000000 */
[----:B------:R-:W-:Y:S01]  /*1bf0*/  UMOV UR15, 0x40000040 ;  /* 0x40000040000f7882 */ /* 0x000fe20000000000 */
[----:B------:R-:W-:Y:S01]  /*1c00*/  UIADD3 UR6, UR8, 0x182, URZ ;  /* 0x0000018208067890 */ /* 0x000fe2000fffe03f */
[----:B------:R-:W-:Y:S01]  /*1c10*/  QGMMA.64x16x32.F32.E4M3.E4M3 R64, gdesc[UR12], R64 ;  /* 0x002000000c4079f3 */ /* 0x000fe20008700840 */
[----:B------:R-:W-:Y:S01]  /*1c20*/  UMOV UR14, UR9 ;  /* 0x00000009000e7c82 */ /* 0x000fe20008000000 */
[----:B------:R-:W-:Y:S01]  /*1c30*/  UMOV UR15, 0x40000040 ;  /* 0x40000040000f7882 */ /* 0x000fe20000000000 */
[----:B------:R-:W-:Y:S01]  /*1c40*/  UIADD3 UR9, UR8, 0x202, URZ ;  /* 0x0000020208097890 */ /* 0x000fe2000fffe03f */
[----:B------:R-:W-:Y:S01]  /*1c50*/  QGMMA.64x16x32.F32.E4M3.E4M3 R56, gdesc[UR12], R56 ;  /* 0x002000000c3879f3 */ /* 0x000fe20008700838 */
[----:B------:R-:W-:Y:S01]  /*1c60*/  UMOV UR15, 0x40000040 ;  /* 0x40000040000f7882 */ /* 0x000fe20000000000 */
[----:B------:R-:W-:Y:S01]  /*1c70*/  UMOV UR14, UR6 ;  /* 0x00000006000e7c82 */ /* 0x000fe20008000000 */
        /* <DEDUP_REMOVED lines=14> */
[----:B------:R-:W-:-:S02]  /*1d60*/  UIADD3 UR12, UR10, 0x4, URZ ;  /* 0x000000040a0c7890 */ /* 0x000fc4000fffe03f */
[----:B------:R-:W-:Y:S01]  /*1d70*/  UIADD3 UR14, UR8, 0x4, URZ ;  /* 0x00000004080e7890 */ /* 0x000fe2000fffe03f */
[----:B------:R-:W-:Y:S01]  /*1d80*/  UMOV UR13, 0x40000040 ;  /* 0x40000040000d7882 */ /* 0x000fe20000000000 */
[----:B------:R-:W-:-:S07]  /*1d90*/  UMOV UR15, 0x40000040 ;  /* 0x40000040000f7882 */ /* 0x000fce0000000000 */
        /* <DEDUP_REMOVED lines=106> */
[----:B------:R-:W-:Y:S01]  /*2440*/  UMOV UR6, 0x8 ;  /* 0x0000000800067882 */ /* 0x000fe20000000000 */
        /* <DEDUP_REMOVED lines=31> */
[----:B------:R-:W-:-:S02]  /*2640*/  UMOV UR14, UR11 ;  /* 0x0000000b000e7c82 */ /* 0x000fc40008000000 */
[----:B------:R-:W-:Y:S01]  /*2650*/  QGMMA.64x16x32.F32.E4M3.E4M3 R24, gdesc[UR12], R24 ;  /* 0x002000000c1879f3 */ /* 0x000fe20008700818 */
[----:B------:R-:W-:Y:S02]  /*2660*/  UIADD3 UR12, UR10, 0x406, URZ ;  /* 0x000004060a0c7890 */ /* 0x000fe4000fffe03f */
[----:B------:R-:W-:Y:S01]  /*2670*/  UIADD3 UR14, UR8, 0x386, URZ ;  /* 0x00000386080e7890 */ /* 0x000fe2000fffe03f */
[----:B------:R-:W-:Y:S01]  /*2680*/  UMOV UR13, 0x40000040 ;  /* 0x40000040000d7882 */ /* 0x000fe20000000000 */
[----:B------:R-:W-:Y:S01]  /*2690*/  UMOV UR15, 0x40000040 ;  /* 0x40000040000f7882 */ /* 0x000fe20000000000 */
[----:B------:R-:W-:-:S06]  /*26a0*/  UIADD3 UR10, UR8, 0x486, URZ ;  /* 0x00000486080a7890 */ /* 0x000fcc000fffe03f */
[----:B------:R-:W-:Y:S01]  /*26b0*/  QGMMA.64x16x32.F32.E4M3.E4M3 R72, gdesc[UR12], R72 ;  /* 0x002000000c4879f3 */ /* 0x000fe20008700848 */
[----:B------:R-:W-:Y:S01]  /*26c0*/  UMOV UR14, UR9 ;  /* 0x00000009000e7c82 */ /* 0x000fe20008000000 */
[----:B------:R-:W-:Y:S01]  /*26d0*/  UIADD3 UR9, UR8, 0x506, URZ ;  /* 0x0000050608097890 */ /* 0x000fe2000fffe03f */
[----:B------:R-:W-:Y:S02]  /*26e0*/  UMOV UR15, 0x40000040 ;  /* 0x40000040000f7882 */ /* 0x000fe40000000000 */
[----:B------:R-:W-:Y:S01]  /*26f0*/  QGMMA.64x16x32.F32.E4M3.E4M3 R64, gdesc[UR12], R64 ;  /* 0x002000000c4079f3 */ /* 0x000fe20008700840 */
[----:B------:R-:W-:Y:S01]  /*2700*/  UMOV UR14, UR10 ;  /* 0x0000000a000e7c82 */ /* 0x000fe20008000000 */
[----:B------:R-:W-:Y:S01]  /*2710*/  UMOV UR15, 0x40000040 ;  /* 0x40000040000f7882 */ /* 0x000fe20000000000 */
[----:B------:R-:W-:Y:S01]  /*2720*/  UIADD3 UR10, UR8, 0x586, URZ ;  /* 0x00000586080a7890 */ /* 0x000fe2000fffe03f */
[----:B------:R-:W-:Y:S01]  /*2730*/  QGMMA.64x16x32.F32.E4M3.E4M3 R56, gdesc[UR12], R56 ;  /* 0x002000000c3879f3 */ /* 0x000fe20008700838 */
[----:B------:R-:W-:Y:S01]  /*2740*/  UMOV UR14, UR9 ;  /* 0x00000009000e7c82 */ /* 0x000fe20008000000 */
[----:B------:R-:W-:Y:S01]  /*2750*/  UIADD3 UR9, UR8, 0x606, URZ ;  /* 0x0000060608097890 */ /* 0x000fe2000fffe03f */
[----:B------:R-:W-:Y:S01]  /*2760*/  UMOV UR15, 0x40000040 ;  /* 0x40000040000f7882 */ /* 0x000fe20000000000 */
[----:B------:R-:W-:Y:S01]  /*2770*/  UIADD3 UR8, UR8, 0x686, URZ ;  /* 0x0000068608087890 */ /* 0x000fe2000fffe03f */
[----:B------:R-:W-:Y:S01]  /*2780*/  QGMMA.64x16x32.F32.E4M3.E4M3 R48, gdesc[UR12], R48 ;  /* 0x002000000c3079f3 */ /* 0x000fe20008700830 */
[----:B------:R-:W-:Y:S01]  /*2790*/  UMOV UR14, UR10 ;  /* 0x0000000a000e7c82 */ /* 0x000fe20008000000 */
[----:B------:R-:W-:-:S02]  /*27a0*/  UMOV UR15, 0x40000040 ;  /* 0x40000040000f7882 */ /* 0x000fc40000000000 */
[----:B------:R-:W-:Y:S01]  /*27b0*/  QGMMA.64x16x32.F32.E4M3.E4M3 R40, gdesc[UR12], R40 ;  /* 0x002000000c2879f3 */ /* 0x000fe20008700828 */
[----:B------:R-:W-:Y:S01]  /*27c0*/  UMOV UR14, UR9 ;  /* 0x00000009000e7c82 */ /* 0x000fe20008000000 */
[----:B------:R-:W-:Y:S01]  /*27d0*/  ULDC UR9, c[0x0][0x50c] ;  /* 0x0001430000097ab9 */ /* 0x000fe20000000800 */
[----:B------:R-:W-:Y:S01]  /*27e0*/  UMOV UR15, 0x40000040 ;  /* 0x40000040000f7882 */ /* 0x000fe20000000000 */
[----:B------:R-:W-:Y:S01]  /*27f0*/  UISETP.NE.AND UP0, UPT, UR9, 0x8, UPT ;  /* 0x000000080900788c */ /* 0x000fe2000bf05270 */
[----:B------:R-:W-:Y:S01]  /*2800*/  QGMMA.64x16x32.F32.E4M3.E4M3 R32, gdesc[UR12], R32 ;  /* 0x002000000c2079f3 */ /* 0x000fe20008700820 */
[----:B------:R-:W-:Y:S01]  /*2810*/  UMOV UR14, UR8 ;  /* 0x00000008000e7c82 */ /* 0x000fe20008000000 */
[----:B------:R-:W-:Y:S01]  /*2820*/  UMOV UR15, 0x40000040 ;  /* 0x40000040000f7882 */ /* 0x000fe20000000000 */
[----:B------:R-:W-:Y:S01]  /*2830*/  USEL UR8, URZ, 0x1, UP0 ;  /* 0x000000013f087887 */ /* 0x000fe20008000000 */
[----:B------:R-:W-:Y:S05]  /*2840*/  QGMMA.64x16x32.F32.E4M3.E4M3 R24, gdesc[UR12], R24, gsb0 ;  /* 0x002000000c1879f3 */ /* 0x000fea0008000818 */
[----:B------:R-:W-:-:S13]  /*2850*/  ISETP.NE.AND P0, PT, RZ, UR8, PT ;  /* 0x00000008ff007c0c */ /* 0x000fda000bf05270 */
[----:B------:R-:W-:Y:S05]  /*2860*/  @!P0 BRA `(.L_x_22) ;  /* 0x0000000000e88947 */ /* 0x000fea0003800000 */
[----:B------:R-:W-:Y:S02]  /*2870*/  WARPGROUP.DEPBAR.LE gsb0, 0x0 ;  /* 0x00008000000079c5 */ /* 0x000fe40000010000 */
[----:B------:R-:W-:-:S01]  /*2880*/  FADD R125, RZ, R72 ;  /* 0x00000048ff7d7221 */ /* 0x000fc20000000000 */
[----:B------:R-:W-:Y:S01]  /*2890*/  FADD R124, RZ, R73 ;  /* 0x00000049ff7c7221 */ /* 0x000fe20000000000 */
        /* <DEDUP_REMOVED lines=54> */
[----:B------:R-:W-:-:S06]  /*2c00*/  UMOV UR6, URZ ;  /* 0x0000003f00067c82 */ /* 0x000fcc0008000000 */
.L_x_22:
[----:B------:R-:W-:-:S04]  /*2c10*/  UIADD3 UR24, UR5, 0x1, URZ ;  /* 0x0000000105187890 */ /* 0x000fc8000fffe03f */
[----:B------:R-:W-:-:S04]  /*2c20*/  UISETP.NE.AND UP0, UPT, UR24, 0x3, UPT ;  /* 0x000000031800788c */ /* 0x000fc8000bf05270 */
[----:B------:R-:W-:Y:S02]  /*2c30*/  USEL UR9, URZ, 0x1, UP0 ;  /* 0x000000013f097887 */ /* 0x000fe40008000000 */
[----:B------:R-:W-:Y:S02]  /*2c40*/  USEL UR24, UR24, URZ, UP0 ;  /* 0x0000003f18187287 */ /* 0x000fe40008000000 */
[----:B------:R-:W-:-:S06]  /*2c50*/  ULOP3.LUT UR9, UR4, UR9, URZ, 0x3c, !UPT ;  /* 0x0000000904097292 */ /* 0x000fcc000f8e3c3f */
[----:B------:R-:W-:Y:S01]  /*2c60*/  IMAD.U32 R128, RZ, RZ, UR9 ;  /* 0x00000009ff807e24 */ /* 0x000fe2000f8e00ff */
[----:B------:R-:W-:-:S06]  /*2c70*/  UMOV UR9, 0x1 ;  /* 0x0000000100097882 */ /* 0x000fcc0000000000 */
.L_x_17:
[----:B------:R-:W-:-:S04]  /*2c80*/  UISETP.LT.AND UP0, UPT, UR7, 0x1, UPT ;  /* 0x000000010700788c */ /* 0x000fc8000bf01270 */
[----:B------:R-:W-:-:S04]  /*2c90*/  USEL UR10, UR7, 0x1, UP0 ;  /* 0x00000001070a7887 */ /* 0x000fc80008000000 */
[----:B------:R-:W-:-:S04]  /*2ca0*/  UIADD3 UR10, UR7, -UR10, URZ ;  /* 0x8000000a070a7290 */ /* 0x000fc8000fffe03f */
[----:B------:R-:W-:-:S06]  /*2cb0*/  UISETP.GE.AND UP0, UPT, UR10, 0x1, UPT ;  /* 0x000000010a00788c */ /* 0x000fcc000bf06270 */
[----:B------:R-:W-:-:S13]  /*2cc0*/  PLOP3.LUT P0, PT, PT, PT, UP0, 0x80, 0x0 ;  /* 0x000000000000781c */ /* 0x000fda0003f0f008 */
[----:B------:R-:W-:Y:S05]  /*2cd0*/  @!P0 BRA `(.L_x_23) ;  /* 0x0000001800288947 */ /* 0x000fea0003800000 */
[----:B01----:R-:W-:Y:S01]  /*2ce0*/  IMAD.U32 R12, RZ, RZ, UR10 ;  /* 0x0000000aff0c7e24 */ /* 0x003fe2000f8e00ff */
[----:B------:R-:W-:Y:S01]  /*2cf0*/  ULDC UR25, c[0x0][0x50c] ;  /* 0x0001430000197ab9 */ /* 0x000fe20000000800 */
[----:B------:R-:W-:-:S07]  /*2d00*/  IMAD.U32 R13, RZ, RZ, UR5 ;  /* 0x00000005ff0d7e24 */ /* 0x000fce000f8e00ff */
.L_x_31:
[----:B------:R-:W-:-:S13]  /*2d10*/  ISETP.NE.AND P1, PT, R127, 0x3, PT ;  /* 0x000000037f00780c */ /* 0x000fda0003f25270 */
[----:B------:R-:W-:Y:S05]  /*2d20*/  @!P1 BRA `(.L_x_24) ;  /* 0x0000000000049947 */ /* 0x000fea0003800000 */
[----:B------:R-:W-:Y:S01]  /*2d30*/  BPT.TRAP 0x1 ;  /* 0x000000040000795c */ /* 0x000fe20000300000 */
.L_x_24:
[----:B------:R-:W0:Y:S01]  /*2d40*/  S2UR UR10, SR_CgaCtaId ;  /* 0x00000000000a79c3 */ /* 0x000e220000008800 */
[----:B------:R-:W-:Y:S01]  /*2d50*/  UMOV UR26, 0x400 ;  /* 0x00000400001a7882 */ /* 0x000fe20000000000 */
[----:B------:R-:W-:Y:S01]  /*2d60*/  SHF.L.U32 R126, R128, 0x1f, RZ ;  /* 0x0000001f807e7819 */ /* 0x000fe200000006ff */
[----:B0-----:R-:W-:-:S04]  /*2d70*/  ULEA UR26, UR10, UR26, 0x18 ;  /* 0x0000001a0a1a7291 */ /* 0x001fc8000f8ec03f */
[----:B------:R-:W-:-:S09]  /*2d80*/  ULEA UR10, UR24, UR26, 0x3 ;  /* 0x0000001a180a7291 */ /* 0x000fd2000f8e183f */
[----:B------:R0:W1:Y:S01]  /*2d90*/  SYNCS.PHASECHK.TRANS64.TRYWAIT P0, [UR10], R126 ;  /* 0x0000007eff0075a7 */ /* 0x000062000800014a */
[----:B------:R-:W-:Y:S05]  /*2da0*/  @!P1 BRA `(.L_x_25) ;  /* 0x0000000000049947 */ /* 0x000fea0003800000 */
[----:B------:R-:W-:Y:S01]  /*2db0*/  BPT.TRAP 0x1 ;  /* 0x000000040000795c */ /* 0x000fe20000300000 */
.L_x_25:
[----:B-1----:R-:W-:Y:S05]  /*2dc0*/  @P0 BRA `(.L_x_26) ;  /* 0x0000000000080947 */ /* 0x002fea0003800000 */
[----:B------:R-:W1:Y:S02]  /*2dd0*/  SYNCS.PHASECHK.TRANS64.TRYWAIT P0, [UR10], R126 ;  /* 0x0000007eff0075a7 */ /* 0x000e64000800014a */
[----:B-1----:R-:W-:Y:S05]  /*2de0*/  @!P0 BRA `(.L_x_27) ;  /* 0x0000007c00608947 */ /* 0x002fea0003800000 */
.L_x_26:
[----:B------:R-:W-:Y:S01]  /*2df0*/  UIADD3 UR10, UR26, 0x18100, URZ ;  /* 0x000181001a0a7890 */ /* 0x000fe2000fffe03f */
[----:B------:R-:W-:Y:S01]  /*2e00*/  WARPGROUP.ARRIVE ;  /* 0x00000000000079c5 */ /* 0x000fe20000000000 */
[----:B------:R-:W-:Y:S02]  /*2e10*/  UISETP.NE.AND UP0, UPT, UR8, URZ, UPT ;  /* 0x0000003f0800728c */ /* 0x000fe4000bf05270 */
[----:B------:R-:W-:Y:S02]  /*2e20*/  USHF.R.U32.HI UR10, URZ, 0x4, UR10 ;  /* 0x000000043f0a7899 */ /* 0x000fe4000801160a */
[----:B------:R-:W-:Y:S02]  /*2e30*/  USEL UR9, UR9, URZ, !UP0 ;  /* 0x0000003f09097287 */ /* 0x000fe4000c000000 */
[----:B------:R-:W-:Y:S02]  /*2e40*/  ULOP3.LUT UR10, UR10, 0x3fff, URZ, 0xc0, !UPT ;  /* 0x00003fff0a0a7892 */ /* 0x000fe4000f8ec03f */
[----:B------:R-:W-:-:S02]  /*2e50*/  ULOP3.LUT UR30, UR27, 0x10000, URZ, 0xfc, !UPT ;  /* 0x000100001b1e7892 */ /* 0x000fc4000f8efc3f */
[----:B------:R-:W-:Y:S02]  /*2e60*/  ULOP3.LUT UR10, UR10, 0x10000, URZ, 0xfc, !UPT ;  /* 0x000100000a0a7892 */ /* 0x000fe4000f8efc3f */
[----:B------:R-:W-:Y:S02]  /*2e70*/  UISETP.NE.U32.AND UP0, UPT, UR9, URZ, UPT ;  /* 0x0000003f0900728c */ /* 0x000fe4000bf05070 */
[----:B------:R-:W-:Y:S02]  /*2e80*/  UIMAD UR28, UR24, 0x700, UR10 ;  /* 0x00000700181c78a4 */ /* 0x000fe4000f8e020a */
[----:B------:R-:W-:Y:S02]  /*2e90*/  ULEA UR30, UR24, UR30, 0xb ;  /* 0x0000001e181e7291 */ /* 0x000fe4000f8e583f */
[----:B------:R-:W-:Y:S02]  /*2ea0*/  UIADD3 UR14, UR28, 0x80, URZ ;  /* 0x000000801c0e7890 */ /* 0x000fe4000fffe03f */
[----:B------:R-:W-:Y:S01]  /*2eb0*/  UIADD3 UR18, UR28, 0x100, URZ ;  /* 0x000001001c127890 */ /* 0x000fe2000fffe03f */
[----:B------:R-:W-:-:S02]  /*2ec0*/  UMOV UR9, 0x40000040 ;  /* 0x4000004000097882 */ /* 0x000fc40000000000 */
[----:B------:R-:W-:Y:S01]  /*2ed0*/  UMOV UR8, UR30 ;  /* 0x0000001e00087c82 */ /* 0x000fe20008000000 */
[----:B------:R-:W-:Y:S01]  /*2ee0*/  UMOV UR10, UR28 ;  /* 0x0000001c000a7c82 */ /* 0x000fe20008000000 */
[----:B------:R-:W-:Y:S01]  /*2ef0*/  UMOV UR11, 0x40000040 ;  /* 0x40000040000b7882 */ /* 0x000fe20000000000 */
[----:B------:R-:W-:Y:S01]  /*2f00*/  UMOV UR12, UR8 ;  /* 0x00000008000c7c82 */ /* 0x000fe20008000000 */
[----:B------:R-:W-:Y:S01]  /*2f10*/  QGMMA.64x16x32.F32.E4M3.E4M3 R72, gdesc[UR8], R72, UP0 ;  /* 0x00200000084879f3 */ /* 0x000fe2000bf00848 */
[----:B------:R-:W-:Y:S01]  /*2f20*/  UMOV UR10, UR14 ;  /* 0x0000000e000a7c82 */ /* 0x000fe20008000000 */
[----:B------:R-:W-:Y:S01]  /*2f30*/  UMOV UR11, 0x40000040 ;  /* 0x40000040000b7882 */ /* 0x000fe20000000000 */
[----:B------:R-:W-:Y:S01]  /*2f40*/  UMOV UR13, UR9 ;  /* 0x00000009000d7c82 */ /* 0x000fe20008000000 */
[----:B------:R-:W-:Y:S01]  /*2f50*/  UMOV UR14, UR18 ;  /* 0x00000012000e7c82 */ /* 0x000fe20008000000 */
[----:B------:R-:W-:Y:S01]  /*2f60*/  UMOV UR15, 0x40000040 ;  /* 0x40000040000f7882 */ /* 0x000fe20000000000 */
[----:B------:R-:W-:Y:S01]  /*2f70*/  UIADD3 UR22, UR28, 0x180, URZ ;  /* 0x000001801c167890 */ /* 0x000fe2000fffe03f */
[----:B------:R-:W-:Y:S01]  /*2f80*/  QGMMA.64x16x32.F32.E4M3.E4M3 R64, gdesc[UR8], R64, UP0 ;  /* 0x00200000084079f3 */ /* 0x000fe2000bf00840 */
[----:B------:R-:W-:Y:S01]  /*2f90*/  UIADD3 UR10, UR28, 0x200, URZ ;  /* 0x000002001c0a7890 */ /* 0x000fe2000fffe03f */
[----:B------:R-:W-:-:S02]  /*2fa0*/  UMOV UR16, UR8 ;  /* 0x0000000800107c82 */ /* 0x000fc40008000000 */
[----:B------:R-:W-:Y:S01]  /*2fb0*/  QGMMA.64x16x32.F32.E4M3.E4M3 R56, gdesc[UR12], R56, UP0 ;  /* 0x002000000c3879f3 */ /* 0x000fe2000bf00838 */
[----:B------:R-:W-:Y:S02]  /*2fc0*/  UIADD3 UR12, UR28, 0x280, URZ ;  /* 0x000002801c0c7890 */ /* 0x000fe4000fffe03f */
[----:B------:R-:W-:Y:S01]  /*2fd0*/  UIADD3 UR13, UR28, 0x300, URZ ;  /* 0x000003001c0d7890 */ /* 0x000fe2000fffe03f */
[----:B------:R-:W-:Y:S01]  /*2fe0*/  UMOV UR17, UR9 ;  /* 0x0000000900117c82 */ /* 0x000fe20008000000 */
[----:B------:R-:W-:Y:S01]  /*2ff0*/  UMOV UR18, UR22 ;  /* 0x0000001600127c82 */ /* 0x000fe20008000000 */
[----:B------:R-:W-:Y:S01]  /*3000*/  UMOV UR19, 0x40000040 ;  /* 0x4000004000137882 */ /* 0x000fe20000000000 */
[----:B------:R-:W-:Y:S01]  /*3010*/  UMOV UR20, UR8 ;  /* 0x0000000800147c82 */ /* 0x000fe20008000000 */
[----:B------:R-:W-:Y:S01]  /*3020*/  UMOV UR21, UR9 ;  /* 0x0000000900157c82 */ /* 0x000fe20008000000 */
[----:B------:R-:W-:Y:S01]  /*3030*/  UMOV UR22, UR10 ;  /* 0x0000000a00167c82 */ /* 0x000fe20008000000 */
[----:B------:R-:W-:Y:S01]  /*3040*/  UMOV UR23, 0x40000040 ;  /* 0x4000004000177882 */ /* 0x000fe20000000000 */
[----:B------:R-:W-:Y:S01]  /*3050*/  QGMMA.64x16x32.F32.E4M3.E4M3 R48, gdesc[UR16], R48, UP0 ;  /* 0x00200000103079f3 */ /* 0x000fe2000bf00830 */
[----:B------:R-:W-:Y:S01]  /*3060*/  UMOV UR10, UR12 ;  /* 0x0000000c000a7c82 */ /* 0x000fe20008000000 */
[----:B------:R-:W-:Y:S01]  /*3070*/  UMOV UR11, 0x40000040 ;  /* 0x40000040000b7882 */ /* 0x000fe20000000000 */
[----:B------:R-:W-:Y:S01]  /*3080*/  UIADD3 UR14, UR28, 0x82, URZ ;  /* 0x000000821c0e7890 */ /* 0x000fe2000fffe03f */
[----:B------:R-:W-:Y:S01]  /*3090*/  QGMMA.64x16x32.F32.E4M3.E4M3 R40, gdesc[UR20], R40, UP0 ;  /* 0x00200000142879f3 */ /* 0x000fe2000bf00828 */
[----:B------:R-:W-:Y:S01]  /*30a0*/  UIADD3 UR18, UR28, 0x102, URZ ;  /* 0x000001021c127890 */ /* 0x000fe2000fffe03f */
[----:B------:R-:W-:-:S02]  /*30b0*/  UMOV UR15, 0x40000040 ;  /* 0x40000040000f7882 */ /* 0x000fc40000000000 */
[----:B------:R-:W-:Y:S01]  /*30c0*/  QGMMA.64x16x32.F32.E4M3.E4M3 R32, gdesc[UR8], R32, UP0 ;  /* 0x00200000082079f3 */ /* 0x000fe2000bf00820 */
[----:B------:R-:W-:Y:S01]  /*30d0*/  UMOV UR10, UR13 ;  /* 0x0000000d000a7c82 */ /* 0x000fe20008000000 */
[----:B------:R-:W-:Y:S01]  /*30e0*/  UMOV UR11, 0x40000040 ;  /* 0x40000040000b7882 */ /* 0x000fe20000000000 */
[----:B------:R-:W-:Y:S01]  /*30f0*/  UIADD3 UR22, UR28, 0x182, URZ ;  /* 0x000001821c167890 */ /* 0x000fe2000fffe03f */
[----:B------:R-:W-:Y:S01]  /*3100*/  QGMMA.64x16x32.F32.E4M3.E4M3 R24, gdesc[UR8], R24, UP0 ;  /* 0x00200000081879f3 */ /* 0x000fe2000bf00818 */
[----:B------:R-:W-:Y:S02]  /*3110*/  UIADD3 UR8, UR30, 0x2, URZ ;  /* 0x000000021e087890 */ /* 0x000fe4000fffe03f */
[----:B------:R-:W-:Y:S01]  /*3120*/  UIADD3 UR10, UR28, 0x2, URZ ;  /* 0x000000021c0a7890 */ /* 0x000fe2000fffe03f */
[----:B------:R-:W-:Y:S01]  /*3130*/  UMOV UR9, 0x40000040 ;  /* 0x4000004000097882 */ /* 0x000fe20000000000 */
[----:B------:R-:W-:Y:S01]  /*3140*/  UMOV UR11, 0x40000040 ;  /* 0x40000040000b7882 */ /* 0x000fe20000000000 */
[----:B------:R-:W-:-:S02]  /*3150*/  UMOV UR13, UR9 ;  /* 0x00000009000d7c82 */ /* 0x000fc40008000000 */
[----:B------:R-:W-:Y:S01]  /*3160*/  UMOV UR12, UR8 ;  /* 0x00000008000c7c82 */ /* 0x000fe20008000000 */
[----:B------:R-:W-:Y:S01]  /*3170*/  UMOV UR16, UR8 ;  /* 0x0000000800107c82 */ /* 0x000fe20008000000 */
[----:B------:R-:W-:Y:S01]  /*3180*/  UMOV UR17, UR9 ;  /* 0x0000000900117c82 */ /* 0x000fe20008000000 */
[----:B------:R-:W-:Y:S01]  /*3190*/  UMOV UR19, 0x40000040 ;  /* 0x4000004000137882 */ /* 0x000fe20000000000 */
[----:B------:R-:W-:Y:S01]  /*31a0*/  UMOV UR20, UR8 ;  /* 0x0000000800147c82 */ /* 0x000fe20008000000 */
[----:B------:R-:W-:Y:S01]  /*31b0*/  UMOV UR21, UR9 ;  /* 0x0000000900157c82 */ /* 0x000fe20008000000 */
[----:B------:R-:W-:Y:S01]  /*31c0*/  UMOV UR23, 0x40000040 ;  /* 0x4000004000177882 */ /* 0x000fe20000000000 */
[----:B------:R-:W-:Y:S01]  /*31d0*/  UIADD3 UR6, UR6, 0x8, URZ ;  /* 0x0000000806067890 */ /* 0x000fe2000fffe03f */
[----:B------:R-:W-:Y:S01]  /*31e0*/  QGMMA.64x16x32.F32.E4M3.E4M3 R72, gdesc[UR8], R72 ;  /* 0x00200000084879f3 */ /* 0x000fe20008700848 */
[----:B------:R-:W-:Y:S01]  /*31f0*/  UMOV UR10, UR14 ;  /* 0x0000000e000a7c82 */ /* 0x000fe20008000000 */
[----:B------:R-:W-:Y:S01]  /*3200*/  UMOV UR11, 0x40000040 ;  /* 0x40000040000b7882 */ /* 0x000fe20000000000 */
[----:B------:R-:W-:Y:S01]  /*3210*/  UMOV UR14, UR18 ;  /* 0x00000012000e7c82 */ /* 0x000fe20008000000 */
[----:B------:R-:W-:Y:S01]  /*3220*/  UMOV UR18, UR22 ;  /* 0x0000001600127c82 */ /* 0x000fe20008000000 */
[----:B------:R-:W-:Y:S01]  /*3230*/  UISETP.NE.AND UP0, UPT, UR6, UR25, UPT ;  /* 0x000000190600728c */ /* 0x000fe2000bf05270 */
[----:B------:R-:W-:Y:S01]  /*3240*/  QGMMA.64x16x32.F32.E4M3.E4M3 R64, gdesc[UR8], R64 ;  /* 0x00200000084079f3 */ /* 0x000fe20008700840 */
[----:B------:R-:W-:Y:S01]  /*3250*/  UIADD3 UR10, UR28, 0x202, URZ ;  /* 0x000002021c0a7890 */ /* 0x000fe2000fffe03f */
[----:B------:R-:W-:-:S02]  /*3260*/  UMOV UR11, 0x40000040 ;  /* 0x40000040000b7882 */ /* 0x000fc40000000000 */
[----:B------:R-:W-:Y:S01]  /*3270*/  QGMMA.64x16x32.F32.E4M3.E4M3 R56, gdesc[UR12], R56 ;  /* 0x002000000c3879f3 */ /* 0x000fe20008700838 */
[----:B------:R-:W-:Y:S02]  /*3280*/  UIADD3 UR12, UR28, 0x282, URZ ;  /* 0x000002821c0c7890 */ /* 0x000fe4000fffe03f */
[----:B------:R-:W-:Y:S01]  /*3290*/  UIADD3 UR13, UR28, 0x302, URZ ;  /* 0x000003021c0d7890 */ /* 0x000fe2000fffe03f */
[----:B------:R-:W-:Y:S01]  /*32a0*/  UMOV UR22, UR10 ;  /* 0x0000000a00167c82 */ /* 0x000fe20008000000 */
[----:B------:R-:W-:-:S03]  /*32b0*/  UIADD3 UR14, UR28, 0x84, URZ ;  /* 0x000000841c0e7890 */ /* 0x000fc6000fffe03f */
[----:B------:R-:W-:Y:S01]  /*32c0*/  UMOV UR10, UR12 ;  /* 0x0000000c000a7c82 */ /* 0x000fe20008000000 */
[----:B------:R-:W-:Y:S01]  /*32d0*/  UMOV UR15, 0x40000040 ;  /* 0x40000040000f7882 */ /* 0x000fe20000000000 */
[----:B------:R-:W-:Y:S01]  /*32e0*/  QGMMA.64x16x32.F32.E4M3.E4M3 R48, gdesc[UR16], R48 ;  /* 0x00200000103079f3 */ /* 0x000fe20008700830 */
[----:B------:R-:W-:Y:S01]  /*32f0*/  UIADD3 UR18, UR28, 0x104, URZ ;  /* 0x000001041c127890 */ /* 0x000fe2000fffe03f */
[----:B------:R-:W-:Y:S02]  /*3300*/  UMOV UR19, 0x40000040 ;  /* 0x4000004000137882 */ /* 0x000fe40000000000 */
[----:B------:R-:W-:Y:S01]  /*3310*/  QGMMA.64x16x32.F32.E4M3.E4M3 R40, gdesc[UR20], R40 ;  /* 0x00200000142879f3 */ /* 0x000fe20008700828 */
[----:B------:R-:W-:Y:S01]  /*3320*/  UIADD3 UR22, UR28, 0x184, URZ ;  /* 0x000001841c167890 */ /* 0x000fe2000fffe03f */
[----:B------:R-:W-:Y:S02]  /*3330*/  UMOV UR23, 0x40000040 ;  /* 0x4000004000177882 */ /* 0x000fe40000000000 */
[----:B------:R-:W-:Y:S01]  /*3340*/  QGMMA.64x16x32.F32.E4M3.E4M3 R32, gdesc[UR8], R32 ;  /* 0x00200000082079f3 */ /* 0x000fe20008700820 */
[----:B------:R-:W-:Y:S01]  /*3350*/  UMOV UR10, UR13 ;  /* 0x0000000d000a7c82 */ /* 0x000fe20008000000 */
[----:B------:R-:W-:-:S02]  /*3360*/  UMOV UR11, 0x40000040 ;  /* 0x40000040000b7882 */ /* 0x000fc40000000000 */
[----:B------:R-:W-:Y:S01]  /*3370*/  QGMMA.64x16x32.F32.E4M3.E4M3 R24, gdesc[UR8], R24 ;  /* 0x00200000081879f3 */ /* 0x000fe20008700818 */
[----:B------:R-:W-:Y:S02]  /*3380*/  UIADD3 UR8, UR30, 0x4, URZ ;  /* 0x000000041e087890 */ /* 0x000fe4000fffe03f */
[----:B------:R-:W-:Y:S01]  /*3390*/  UIADD3 UR10, UR28, 0x4, URZ ;  /* 0x000000041c0a7890 */ /* 0x000fe2000fffe03f */
[----:B------:R-:W-:Y:S01]  /*33a0*/  UMOV UR9, 0x40000040 ;  /* 0x4000004000097882 */ /* 0x000fe20000000000 */
[----:B------:R-:W-:Y:S01]  /*33b0*/  UMOV UR11, 0x40000040 ;  /* 0x40000040000b7882 */ /* 0x000fe20000000000 */
[----:B------:R-:W-:Y:S02]  /*33c0*/  UMOV UR13, UR9 ;  /* 0x00000009000d7c82 */ /* 0x000fe40008000000 */
[----:B------:R-:W-:Y:S01]  /*33d0*/  UMOV UR12, UR8 ;  /* 0x00000008000c7c82 */ /* 0x000fe20008000000 */
[----:B------:R-:W-:Y:S01]  /*33e0*/  UMOV UR16, UR8 ;  /* 0x0000000800107c82 */ /* 0x000fe20008000000 */
[----:B------:R-:W-:Y:S01]  /*33f0*/  UMOV UR17, UR9 ;  /* 0x0000000900117c82 */ /* 0x000fe20008000000 */
[----:B------:R-:W-:Y:S01]  /*3400*/  UMOV UR20, UR8 ;  /* 0x0000000800147c82 */ /* 0x000fe20008000000 */
[----:B------:R-:W-:Y:S01]  /*3410*/  UMOV UR21, UR9 ;  /* 0x0000000900157c82 */ /* 0x000fe20008000000 */
[----:B------:R-:W-:Y:S01]  /*3420*/  QGMMA.64x16x32.F32.E4M3.E4M3 R72, gdesc[UR8], R72 ;  /* 0x00200000084879f3 */ /* 0x000fe20008700848 */
[----:B------:R-:W-:Y:S01]  /*3430*/  UMOV UR10, UR14 ;  /* 0x0000000e000a7c82 */ /* 0x000fe20008000000 */
[----:B------:R-:W-:Y:S01]  /*3440*/  UMOV UR11, 0x40000040 ;  /* 0x40000040000b7882 */ /* 0x000fe20000000000 */
[----:B------:R-:W-:Y:S01]  /*3450*/  UMOV UR14, UR18 ;  /* 0x00000012000e7c82 */ /* 0x000fe20008000000 */
[----:B------:R-:W-:Y:S01]  /*3460*/  UMOV UR18, UR22 ;  /* 0x0000001600127c82 */ /* 0x000fe20008000000 */
        /* <DEDUP_REMOVED lines=181> */
[----:B------:R-:W-:-:S04]  /*3fc0*/  UMOV UR22, UR10 ;  /* 0x0000000a00167c82 */ /* 0x000fc80008000000 */
[----:B------:R-:W-:Y:S01]  /*3fd0*/  UMOV UR10, UR12 ;  /* 0x0000000c000a7c82 */ /* 0x000fe20008000000 */
[----:B------:R-:W-:Y:S04]  /*3fe0*/  QGMMA.64x16x32.F32.E4M3.E4M3 R48, gdesc[UR16], R48 ;  /* 0x00200000103079f3 */ /* 0x000fe80008700830 */
[----:B------:R-:W-:Y:S04]  /*3ff0*/  QGMMA.64x16x32.F32.E4M3.E4M3 R40, gdesc[UR20], R40 ;  /* 0x00200000142879f3 */ /* 0x000fe80008700828 */
[----:B------:R-:W-:Y:S01]  /*4000*/  QGMMA.64x16x32.F32.E4M3.E4M3 R32, gdesc[UR8], R32 ;  /* 0x00200000082079f3 */ /* 0x000fe20008700820 */
[----:B------:R-:W-:Y:S01]  /*4010*/  UMOV UR10, UR28 ;  /* 0x0000001c000a7c82 */ /* 0x000fe20008000000 */
[----:B------:R-:W-:-:S02]  /*4020*/  UMOV UR11, 0x40000040 ;  /* 0x40000040000b7882 */ /* 0x000fc40000000000 */
[----:B------:R-:W-:Y:S01]  /*4030*/  QGMMA.64x16x32.F32.E4M3.E4M3 R24, gdesc[UR8], R24, gsb0 ;  /* 0x00200000081879f3 */ /* 0x000fe20008000818 */
[----:B------:R-:W-:-:S06]  /*4040*/  USEL UR8, URZ, 0x1, UP0 ;  /* 0x000000013f087887 */ /* 0x000fcc0008000000 */
[----:B------:R-:W-:Y:S01]  /*4050*/  ISETP.NE.AND P0, PT, RZ, UR8, PT ;  /* 0x00000008ff007c0c */ /* 0x000fe2000bf05270 */
[----:B------:R-:W-:-:S12]  /*4060*/  WARPGROUP.DEPBAR.LE gsb0, 0x1 ;  /* 0x00008000000079c5 */ /* 0x000fd80000010100 */
[----:B------:R-:W-:Y:S05]  /*4070*/  @!P0 BRA `(.L_x_28) ;  /* 0x0000000000e88947 */ /* 0x000fea0003800000 */
[----:B------:R-:W-:Y:S02]  /*4080*/  WARPGROUP.DEPBAR.LE gsb0, 0x0 ;  /* 0x00008000000079c5 */ /* 0x000fe40000010000 */
[----:B------:R-:W-:-:S01]  /*4090*/  FADD R125, R72, R125 ;  /* 0x0000007d487d7221 */ /* 0x000fc20000000000 */
[----:B------:R-:W-:Y:S01]  /*40a0*/  FADD R124, R73, R124 ;  /* 0x0000007c497c7221 */ /* 0x000fe20000000000 */
        /* <DEDUP_REMOVED lines=54> */
[----:B------:R-:W-:-:S06]  /*4410*/  UMOV UR6, URZ ;  /* 0x0000003f00067c82 */ /* 0x000fcc0008000000 */
.L_x_28:
[----:B------:R-:W-:Y:S05]  /*4420*/  @!P1 BRA `(.L_x_29) ;  /* 0x0000000000049947 */ /* 0x000fea0003800000 */
[----:B------:R-:W-:Y:S01]  /*4430*/  BPT.TRAP 0x1 ;  /* 0x000000040000795c */ /* 0x000fe20000300000 */
.L_x_29:
[----:B------:R-:W-:-:S13]  /*4440*/  ISETP.NE.AND P0, PT, R6, RZ, PT ;  /* 0x000000ff0600720c */ /* 0x000fda0003f05270 */
[----:B01----:R-:W-:-:S05]  /*4450*/  @P0 LEA R126, R13, UR26, 0x3 ;  /* 0x0000001a0d7e0c11 */ /* 0x003fca000f8e18ff */
[----:B------:R-:W-:-:S05]  /*4460*/  @P0 VIADD R126, R126, 0x18 ;  /* 0x000000187e7e0836 */ /* 0x000fca0000000000 */
[----:B------:R-:W-:-:S04]  /*4470*/  @P0 PRMT R126, R5, 0x654, R126 ;  /* 0x00000654057e0816 */ /* 0x000fc8000000007e */
[----:B------:R0:W-:Y:S01]  /*4480*/  @P0 SYNCS.ARRIVE.TRANS64.RED.A1T0 RZ, [R126+URZ], RZ ;  /* 0x000000ff7eff09a7 */ /* 0x0001e2000810043f */
[----:B------:R-:W-:-:S13]  /*4490*/  ISETP.GT.U32.AND P0, PT, R4, 0x1, PT ;  /* 0x000000010400780c */ /* 0x000fda0003f04070 */
[----:B0-----:R-:W-:Y:S05]  /*44a0*/  @P0 BRA `(.L_x_30) ;  /* 0x0000000000040947 */ /* 0x001fea0003800000 */
[----:B------:R-:W-:Y:S01]  /*44b0*/  BPT.TRAP 0x1 ;  /* 0x000000040000795c */ /* 0x000fe20000300000 */
.L_x_30:
[----:B------:R-:W-:Y:S01]  /*44c0*/  UIADD3 UR24, UR24, 0x1, URZ ;  /* 0x0000000118187890 */ /* 0x000fe2000fffe03f */
[C---:B------:R-:W-:Y:S01]  /*44d0*/  ISETP.GT.AND P1, PT, R12.reuse, 0x1, PT ;  /* 0x000000010c00780c */ /* 0x040fe20003f24270 */
[----:B------:R-:W-:Y:S02]  /*44e0*/  VIADD R13, R13, 0x1 ;  /* 0x000000010d0d7836 */ /* 0x000fe40000000000 */
[----:B------:R-:W-:Y:S01]  /*44f0*/  UISETP.NE.AND UP0, UPT, UR24, 0x3, UPT ;  /* 0x000000031800788c */ /* 0x000fe2000bf05270 */
[----:B------:R-:W-:Y:S02]  /*4500*/  VIADD R12, R12, 0xffffffff ;  /* 0xffffffff0c0c7836 */ /* 0x000fe40000000000 */
[C---:B------:R-:W-:Y:S01]  /*4510*/  ISETP.NE.AND P0, PT, R13.reuse, 0x3, PT ;  /* 0x000000030d00780c */ /* 0x040fe20003f05270 */
[----:B------:R-:W-:Y:S02]  /*4520*/  USEL UR9, URZ, 0x1, UP0 ;  /* 0x000000013f097887 */ /* 0x000fe40008000000 */
[----:B------:R-:W-:Y:S01]  /*4530*/  USEL UR24, UR24, URZ, UP0 ;  /* 0x0000003f18187287 */ /* 0x000fe20008000000 */
[----:B------:R-:W-:-:S03]  /*4540*/  SEL R13, R13, RZ, P0 ;  /* 0x000000ff0d0d7207 */ /* 0x000fc60000000000 */
[----:B------:R-:W-:Y:S01]  /*4550*/  LOP3.LUT R128, R128, UR9, RZ, 0x3c, !PT ;  /* 0x0000000980807c12 */ /* 0x000fe2000f8e3cff */
[----:B------:R-:W-:Y:S01]  /*4560*/  UMOV UR9, 0x1 ;  /* 0x0000000100097882 */ /* 0x000fe20000000000 */
[----:B------:R-:W-:Y:S06]  /*4570*/  @P1 BRA `(.L_x_31) ;  /* 0xffffffe400e41947 */ /* 0x000fec000383ffff */
.L_x_23:
[----:B------:R-:W-:Y:S01]  /*4580*/  UISETP.NE.AND UP0, UPT, UR6, URZ, UPT ;  /* 0x0000003f0600728c */ /* 0x000fe2000bf05270 */
[----:B01----:R-:W0:Y:S03]  /*4590*/  LDC R12, c[0x0][0x28c] ;  /* 0x0000a300ff0c7b82 */ /* 0x003e260000000800 */
[----:B------:R-:W-:-:S06]  /*45a0*/  USEL UR6, URZ, 0x1, !UP0 ;  /* 0x000000013f067887 */ /* 0x000fcc000c000000 */
[----:B------:R-:W-:Y:S02]  /*45b0*/  ISETP.NE.AND P0, PT, RZ, UR6, PT ;  /* 0x00000006ff007c0c */ /* 0x000fe4000bf05270 */
[----:B0-----:R-:W-:-:S11]  /*45c0*/  ISETP.GE.AND P1, PT, R12, 0x1, PT ;  /* 0x000000010c00780c */ /* 0x001fd60003f26270 */
[----:B------:R-:W-:Y:S05]  /*45d0*/  @!P0 BRA `(.L_x_32) ;  /* 0x0000000000e48947 */ /* 0x000fea0003800000 */
[----:B------:R-:W-:Y:S02]  /*45e0*/  WARPGROUP.DEPBAR.LE gsb0, 0x0 ;  /* 0x00008000000079c5 */ /* 0x000fe40000010000 */
[----:B------:R-:W-:Y:S01]  /*45f0*/  FADD R125, R72, R125 ;  /* 0x0000007d487d7221 */ /* 0x000fe20000000000 */
        /* <DEDUP_REMOVED lines=54> */
[----:B------:R-:W-:-:S07]  /*4960*/  FADD R14, R14, R31 ;  /* 0x0000001f0e0e7221 */ /* 0x000fce0000000000 */
.L_x_32:
[----:B------:R-:W-:Y:S02]  /*4970*/  WARPGROUP.DEPBAR.LE gsb0, 0x0 ;  /* 0x00008000000079c5 */ /* 0x000fe40000010000 */
[----:B------:R-:W-:Y:S05]  /*4980*/  @!P1 BRA `(.L_x_33) ;  /* 0x0000000000549947 */ /* 0x000fea0003800000 */
[----:B------:R-:W-:-:S13]  /*4990*/  ISETP.NE.AND P0, PT, R127, 0x3, PT ;  /* 0x000000037f00780c */ /* 0x000fda0003f05270 */
[----:B------:R-:W-:Y:S05]  /*49a0*/  @!P0 BRA `(.L_x_34) ;  /* 0x0000000000048947 */ /* 0x000fea0003800000 */
[----:B------:R-:W-:Y:S01]  /*49b0*/  BPT.TRAP 0x1 ;  /* 0x000000040000795c */ /* 0x000fe20000300000 */
.L_x_34:
[----:B------:R-:W-:Y:S01]  /*49c0*/  ISETP.NE.AND P0, PT, R6, RZ, PT ;  /* 0x000000ff0600720c */ /* 0x000fe20003f05270 */
[----:B------:R-:W-:Y:S01]  /*49d0*/  BSSY B0, `(.L_x_35) ;  /* 0x000000e000007945 */ /* 0x000fe20003800000 */
[----:B------:R-:W-:-:S11]  /*49e0*/  ISETP.GT.U32.AND P1, PT, R4, 0x1, PT ;  /* 0x000000010400780c */ /* 0x000fd60003f24070 */
[----:B------:R-:W-:Y:S05]  /*49f0*/  @!P0 BRA `(.L_x_36) ;  /* 0x00000000002c8947 */ /* 0x000fea0003800000 */
[----:B------:R-:W-:-:S04]  /*4a00*/  UISETP.LT.AND UP0, UPT, UR7, 0x1, UPT ;  /* 0x000000010700788c */ /* 0x000fc8000bf01270 */
[----:B------:R-:W-:-:S04]  /*4a10*/  USEL UR6, UR7, 0x1, UP0 ;  /* 0x0000000107067887 */ /* 0x000fc80008000000 */
[----:B------:R-:W-:-:S04]  /*4a20*/  UIADD3 UR6, UR5, UR7, -UR6 ;  /* 0x0000000705067290 */ /* 0x000fc8000fffe806 */
[----:B------:R-:W-:-:S04]  /*4a30*/  UIMAD.WIDE.U32 UR8, UR6, -0x55555555, URZ ;  /* 0xaaaaaaab060878a5 */ /* 0x000fc8000f8e003f */
[----:B------:R-:W-:-:S04]  /*4a40*/  USHF.R.U32.HI UR8, URZ, 0x1, UR9 ;  /* 0x000000013f087899 */ /* 0x000fc80008011609 */
[----:B------:R-:W-:-:S04]  /*4a50*/  UIMAD UR6, UR8, -0x3, UR6 ;  /* 0xfffffffd080678a4 */ /* 0x000fc8000f8e0206 */
[----:B------:R-:W-:-:S04]  /*4a60*/  ULEA UR6, UR6, UR26, 0x3 ;  /* 0x0000001a06067291 */ /* 0x000fc8000f8e183f */
[----:B------:R-:W-:-:S06]  /*4a70*/  UIADD3 UR6, UR6, 0x18, URZ ;  /* 0x0000001806067890 */ /* 0x000fcc000fffe03f */
[----:B------:R-:W-:-:S05]  /*4a80*/  IMAD.U32 R12, RZ, RZ, UR6 ;  /* 0x00000006ff0c7e24 */ /* 0x000fca000f8e00ff */
[----:B------:R-:W-:-:S04]  /*4a90*/  PRMT R12, R5, 0x654, R12 ;  /* 0x00000654050c7816 */ /* 0x000fc8000000000c */
[----:B------:R0:W-:Y:S03]  /*4aa0*/  SYNCS.ARRIVE.TRANS64.RED.A1T0 RZ, [R12+URZ], RZ ;  /* 0x000000ff0cff79a7 */ /* 0x0001e6000810043f */
.L_x_36:
[----:B------:R-:W-:Y:S05]  /*4ab0*/  BSYNC B0 ;  /* 0x0000000000007941 */ /* 0x000fea0003800000 */
.L_x_35:
[----:B------:R-:W-:Y:S05]  /*4ac0*/  @P1 BRA `(.L_x_33) ;  /* 0x0000000000041947 */ /* 0x000fea0003800000 */
[----:B------:R-:W-:Y:S01]  /*4ad0*/  BPT.TRAP 0x1 ;  /* 0x000000040000795c */ /* 0x000fe20000300000 */
.L_x_33:
[----:B------:R-:W1:Y:S01]  /*4ae0*/  LDC R28, c[0x0][0x288] ;  /* 0x0000a200ff1c7b82 */ /* 0x000e620000000800 */
[--C-:B0-----:R-:W-:Y:S01]  /*4af0*/  SHF.R.U32.HI R12, RZ, 0x2, R0.reuse ;  /* 0x00000002ff0c7819 */ /* 0x101fe20000011600 */
[----:B------:R-:W-:Y:S01]  /*4b00*/  IMAD R27, R11, 0x70, RZ ;  /* 0x000000700b1b7824 */ /* 0x000fe200078e02ff */
[----:B------:R-:W-:Y:S01]  /*4b10*/  SHF.R.U32.HI R25, RZ, 0x7, R0 ;  /* 0x00000007ff197819 */ /* 0x000fe20000011600 */
[----:B------:R-:W-:Y:S01]  /*4b20*/  UIADD3 UR5, UR7, UR5, URZ ;  /* 0x0000000507057290 */ /* 0x000fe2000fffe03f */
[----:B------:R-:W-:Y:S01]  /*4b30*/  LOP3.LUT R24, R0, 0x60, RZ, 0xc0, !PT ;  /* 0x0000006000187812 */ /* 0x000fe200078ec0ff */
[----:B------:R-:W-:Y:S01]  /*4b40*/  ULDC UR12, c[0x0][0x284] ;  /* 0x0000a100000c7ab9 */ /* 0x000fe20000000800 */
[----:B------:R-:W-:Y:S01]  /*4b50*/  LOP3.LUT R13, R12, 0x7, RZ, 0xc0, !PT ;  /* 0x000000070c0d7812 */ /* 0x000fe200078ec0ff */
[----:B------:R-:W-:Y:S01]  /*4b60*/  UISETP.GT.U32.AND UP0, UPT, UR5, 0x2, UPT ;  /* 0x000000020500788c */ /* 0x000fe2000bf04070 */
[----:B------:R-:W-:Y:S01]  /*4b70*/  LOP3.LUT R12, R25, 0x1, RZ, 0xc0, !PT ;  /* 0x00000001190c7812 */ /* 0x000fe200078ec0ff */
[----:B------:R-:W-:Y:S01]  /*4b80*/  UISETP.GE.U32.AND UP1, UPT, UR7, 0x3, UPT ;  /* 0x000000030700788c */ /* 0x000fe2000bf26070 */
[----:B------:R-:W-:Y:S01]  /*4b90*/  SHF.R.U32.HI R26, RZ, 0x1, R24 ;  /* 0x00000001ff1a7819 */ /* 0x000fe20000011618 */
[----:B------:R-:W-:Y:S01]  /*4ba0*/  UISETP.LT.U32.AND UP0, UPT, UR7, 0x3, UP0 ;  /* 0x000000030700788c */ /* 0x000fe20008701070 */
[----:B------:R-:W-:Y:S01]  /*4bb0*/  LOP3.LUT R24, R0, 0x3, RZ, 0xc0, !PT ;  /* 0x0000000300187812 */ /* 0x000fe200078ec0ff */
[----:B------:R-:W-:Y:S01]  /*4bc0*/  IMAD.SHL.U32 R30, R12, 0x40, RZ ;  /* 0x000000400c1e7824 */ /* 0x000fe200078e00ff */
[----:B------:R-:W-:Y:S01]  /*4bd0*/  IADD3 R25, RZ, -R26, -R13 ;  /* 0x8000001aff197210 */ /* 0x000fe20007ffe80d */
[----:B------:R-:W-:Y:S01]  /*4be0*/  UIMAD.WIDE.U32 UR8, UR5, -0x55555555, URZ ;  /* 0xaaaaaaab050878a5 */ /* 0x000fe2000f8e003f */
[----:B------:R-:W-:Y:S01]  /*4bf0*/  SHF.R.S32.HI R36, RZ, 0x1f, R7 ;  /* 0x0000001fff247819 */ /* 0x000fe20000011407 */
[----:B------:R-:W-:Y:S01]  /*4c00*/  USEL UR6, URZ, 0x1, !UP0 ;  /* 0x000000013f067887 */ /* 0x000fe2000c000000 */
[----:B------:R-:W-:Y:S01]  /*4c10*/  LOP3.LUT R13, R30, 0x40, R13, 0xe2, !PT ;  /* 0x000000401e0d7812 */ /* 0x000fe200078ee20d */
[----:B------:R-:W-:Y:S01]  /*4c20*/  IMAD R29, R12, -0x40, R25 ;  /* 0xffffffc00c1d7824 */ /* 0x000fe200078e0219 */
[----:B------:R-:W-:Y:S01]  /*4c30*/  ULDC.64 UR10, c[0x0][0x5d0] ;  /* 0x00017400000a7ab9 */ /* 0x000fe20000000a00 */
[----:B------:R-:W-:Y:S01]  /*4c40*/  IMAD.SHL.U32 R12, R10, 0x80, RZ ;  /* 0x000000800a0c7824 */ /* 0x000fe200078e00ff */
[----:B------:R-:W-:Y:S01]  /*4c50*/  USHF.R.U32.HI UR8, URZ, 0x1, UR9 ;  /* 0x000000013f087899 */ /* 0x000fe20008011609 */
[----:B-1----:R-:W-:Y:S01]  /*4c60*/  IMAD R30, R24, -0x2, R28 ;  /* 0xfffffffe181e7824 */ /* 0x002fe200078e021c */
[C---:B------:R-:W-:Y:S01]  /*4c70*/  ISETP.GE.AND P0, PT, R27.reuse, R28, PT ;  /* 0x0000001c1b00720c */ /* 0x040fe20003f06270 */
[----:B------:R-:W-:Y:S01]  /*4c80*/  IMAD.SHL.U32 R24, R0, 0x2, RZ ;  /* 0x0000000200187824 */ /* 0x000fe200078e00ff */
[----:B------:R-:W-:Y:S01]  /*4c90*/  ULOP3.LUT UR4, UR4, UR6, URZ, 0x3c, !UPT ;  /* 0x0000000604047292 */ /* 0x000fe2000f8e3c3f */
[----:B------:R-:W-:Y:S01]  /*4ca0*/  IMAD R28, R36, UR10, RZ ;  /* 0x0000000a241c7c24 */ /* 0x000fe2000f8e02ff */
[----:B------:R-:W-:Y:S01]  /*4cb0*/  ISETP.GE.OR P0, PT, R12, UR12, P0 ;  /* 0x0000000c0c007c0c */ /* 0x000fe20008706670 */
[----:B------:R-:W-:Y:S01]  /*4cc0*/  IMAD.WIDE R32, R10, 0x80, RZ ;  /* 0x000000800a207825 */ /* 0x000fe200078e02ff */
[----:B------:R-:W-:Y:S01]  /*4cd0*/  LOP3.LUT R24, R27, 0x6, R24, 0xf8, !PT ;  /* 0x000000061b187812 */ /* 0x000fe200078ef818 */
[----:B------:R-:W-:Y:S01]  /*4ce0*/  UIMAD UR5, UR8, -0x3, UR5 ;  /* 0xfffffffd080578a4 */ /* 0x000fe2000f8e0205 */
[----:B------:R-:W-:Y:S01]  /*4cf0*/  IADD3 R29, -R12, UR12, R29 ;  /* 0x0000000c0c1d7c10 */ /* 0x000fe2000fffe11d */
[----:B------:R-:W-:Y:S01]  /*4d00*/  IMAD R31, R7, UR11, R28 ;  /* 0x0000000b071f7c24 */ /* 0x000fe2000f8e021c */
[----:B------:R-:W-:Y:S01]  /*4d10*/  SHF.R.S32.HI R25, RZ, 0x1f, R24 ;  /* 0x0000001fff197819 */ /* 0x000fe20000011418 */
[----:B------:R-:W-:Y:S01]  /*4d20*/  @UP1 ULOP3.LUT UR4, UR4, 0x1, UR8, 0x78, !UPT ;  /* 0x0000000104041892 */ /* 0x000fe2000f8e7808 */
[----:B------:R-:W-:Y:S01]  /*4d30*/  LOP3.LUT R37, R32, R13, R26, 0xfe, !PT ;  /* 0x0000000d20257212 */ /* 0x000fe200078efe1a */
[----:B------:R-:W-:-:S02]  /*4d40*/  IMAD.IADD R30, R30, 0x1, -R27 ;  /* 0x000000011e1e7824 */ /* 0x000fc400078e0a1b */
[----:B------:R-:W-:-:S04]  /*4d50*/  IMAD.WIDE.U32 R10, R7, UR10, R24 ;  /* 0x0000000a070a7c25 */ /* 0x000fc8000f8e0018 */
[----:B------:R-:W-:Y:S02]  /*4d60*/  IMAD.IADD R11, R11, 0x1, R31 ;  /* 0x000000010b0b7824 */ /* 0x000fe400078e021f */
[----:B------:R-:W-:Y:S01]  /*4d70*/  IMAD.MOV.U32 R28, RZ, RZ, -0x1 ;  /* 0xffffffffff1c7424 */ /* 0x000fe200078e00ff */
[----:B------:R-:W-:Y:S06]  /*4d80*/  @P0 BRA `(.L_x_37) ;  /* 0x0000004000540947 */ /* 0x000fec0003800000 */
[----:B------:R-:W0:Y:S01]  /*4d90*/  LDC.64 R34, c[0x0][0x5c8] ;  /* 0x00017200ff227b82 */ /* 0x000e220000000a00 */
[----:B------:R-:W-:Y:S01]  /*4da0*/  ULDC.64 UR8, c[0x0][0x5c0] ;  /* 0x0001700000087ab9 */ /* 0x000fe20000000a00 */
[----:B------:R-:W-:Y:S01]  /*4db0*/  BSSY B0, `(.L_x_37) ;  /* 0x0000412000007945 */ /* 0x000fe20003800000 */
[-C--:B0-----:R-:W-:Y:S02]  /*4dc0*/  IMAD R12, R33, R34.reuse, RZ ;  /* 0x00000022210c7224 */ /* 0x081fe400078e02ff */
[----:B------:R-:W-:-:S04]  /*4dd0*/  IMAD.WIDE.U32 R10, R37, R34, R10 ;  /* 0x00000022250a7225 */ /* 0x000fc800078e000a */
[----:B------:R-:W-:Y:S01]  /*4de0*/  IMAD R27, R37, R35, R12 ;  /* 0x00000023251b7224 */ /* 0x000fe200078e020c */
[----:B------:R-:W-:Y:S02]  /*4df0*/  LEA R13, P0, R34, R10, 0x3 ;  /* 0x0000000a220d7211 */ /* 0x000fe400078018ff */
[----:B------:R-:W-:Y:S01]  /*4e00*/  IADD3 R12, P1, R10, UR8, RZ ;  /* 0x000000080a0c7c10 */ /* 0x000fe2000ff3e0ff */
[----:B------:R-:W-:Y:S01]  /*4e10*/  IMAD.IADD R27, R11, 0x1, R27 ;  /* 0x000000010b1b7824 */ /* 0x000fe200078e021b */
[----:B------:R-:W-:-:S04]  /*4e20*/  IADD3 R10, P2, R13, UR8, RZ ;  /* 0x000000080d0a7c10 */ /* 0x000fc8000ff5e0ff */
[----:B------:R-:W-:Y:S02]  /*4e30*/  LEA.HI.X R11, R34, R27, R35, 0x3, P0 ;  /* 0x0000001b220b7211 */ /* 0x000fe400000f1c23 */
[----:B---3-5:R-:W-:Y:S02]  /*4e40*/  FSETP.NEU.AND P0, PT, R9, RZ, PT ;  /* 0x000000ff0900720b */ /* 0x028fe40003f0d000 */
[----:B------:R-:W-:Y:S02]  /*4e50*/  IADD3.X R13, R27, UR9, RZ, P1, !PT ;  /* 0x000000091b0d7c10 */ /* 0x000fe40008ffe4ff */
[----:B------:R-:W-:-:S09]  /*4e60*/  IADD3.X R11, R11, UR9, RZ, P2, !PT ;  /* 0x000000090b0b7c10 */ /* 0x000fd200097fe4ff */
[----:B------:R-:W-:Y:S05]  /*4e70*/  @!P0 BRA `(.L_x_38) ;  /* 0x0000003000248947 */ /* 0x000fea0003800000 */
[----:B------:R-:W-:Y:S01]  /*4e80*/  ULDC.64 UR8, c[0x0][0x5b8] ;  /* 0x00016e0000087ab9 */ /* 0x000fe20000000a00 */
[----:B------:R-:W-:Y:S01]  /*4e90*/  ISETP.GE.AND P0, PT, R30, 0x1, PT ;  /* 0x000000011e00780c */ /* 0x000fe20003f06270 */
[----:B------:R-:W-:Y:S01]  /*4ea0*/  IMAD R34, R36, UR8, RZ ;  /* 0x0000000824227c24 */ /* 0x000fe2000f8e02ff */
[----:B------:R-:W-:Y:S01]  /*4eb0*/  ULDC.64 UR10, c[0x0][0x5a8] ;  /* 0x00016a00000a7ab9 */ /* 0x000fe20000000a00 */
[----:B------:R-:W-:Y:S01]  /*4ec0*/  IMAD.WIDE.U32 R26, R7, UR8, R24 ;  /* 0x00000008071a7c25 */ /* 0x000fe2000f8e0018 */
[----:B------:R-:W-:Y:S01]  /*4ed0*/  ISETP.LT.OR P4, PT, R29, 0x1, !P0 ;  /* 0x000000011d00780c */ /* 0x000fe20004781670 */
[----:B------:R-:W-:Y:S02]  /*4ee0*/  BSSY B1, `(.L_x_39) ;  /* 0x000000c000017945 */ /* 0x000fe40003800000 */
[----:B------:R-:W-:Y:S01]  /*4ef0*/  IMAD R7, R7, UR9, R34 ;  /* 0x0000000907077c24 */ /* 0x000fe2000f8e0222 */
[----:B------:R-:W-:-:S03]  /*4f00*/  ULDC.64 UR8, c[0x0][0x5b0] ;  /* 0x00016c0000087ab9 */ /* 0x000fc60000000a00 */
[----:B------:R-:W-:Y:S02]  /*4f10*/  IMAD.IADD R27, R27, 0x1, R7 ;  /* 0x000000011b1b7824 */ /* 0x000fe400078e0207 */
[----:B------:R-:W-:Y:S02]  /*4f20*/  IMAD R7, R33, UR8, RZ ;  /* 0x0000000821077c24 */ /* 0x000fe4000f8e02ff */
[----:B------:R-:W-:-:S04]  /*4f30*/  IMAD.WIDE.U32 R24, R37, UR8, R26 ;  /* 0x0000000825187c25 */ /* 0x000fc8000f8e001a */
[----:B------:R-:W-:Y:S01]  /*4f40*/  IMAD R7, R37, UR9, R7 ;  /* 0x0000000925077c24 */ /* 0x000fe2000f8e0207 */
[----:B------:R-:W-:-:S04]  /*4f50*/  IADD3 R24, P1, R24, UR10, RZ ;  /* 0x0000000a18187c10 */ /* 0x000fc8000ff3e0ff */
[--C-:B------:R-:W-:Y:S02]  /*4f60*/  IADD3.X R25, R25, UR11, R7.reuse, P1, !PT ;  /* 0x0000000b19197c10 */ /* 0x100fe40008ffe407 */
[----:B------:R-:W-:Y:S01]  /*4f70*/  PRMT R7, RZ, 0x7610, R7 ;  /* 0x00007610ff077816 */ /* 0x000fe20000000007 */
[----:B------:R-:W-:Y:S06]  /*4f80*/  @P4 BRA `(.L_x_40) ;  /* 0x0000000000044947 */ /* 0x000fec0003800000 */
[----:B------:R0:W5:Y:S02]  /*4f90*/  LDG.E.U8 R7, desc[UR32][R24.64] ;  /* 0x0000002018077981 */ /* 0x000164000c1e1100 */
.L_x_40:
[----:B------:R-:W-:Y:S05]  /*4fa0*/  BSYNC B1 ;  /* 0x0000000000017941 */ /* 0x000fea0003800000 */
.L_x_39:
[----:B-----5:R-:W-:Y:S01]  /*4fb0*/  LOP3.LUT R7, R7, 0xff, RZ, 0xc0, !PT ;  /* 0x000000ff07077812 */ /* 0x020fe200078ec0ff */
[----:B------:R-:W-:Y:S01]  /*4fc0*/  BSSY B1, `(.L_x_41) ;  /* 0x000000c000017945 */ /* 0x000fe20003800000 */
[----:B------:R-:W-:Y:S02]  /*4fd0*/  ISETP.GE.AND P1, PT, R30, 0x2, PT ;  /* 0x000000021e00780c */ /* 0x000fe40003f26270 */
[----:B------:R-:W-:Y:S02]  /*4fe0*/  F2FP.F16.E4M3.UNPACK_B R7, R7 ;  /* 0x00000007ff07723e */ /* 0x000fe400020006ff */
[----:B------:R-:W-:-:S03]  /*4ff0*/  ISETP.LT.OR P2, PT, R29, 0x1, !P1 ;  /* 0x000000011d00780c */ /* 0x000fc60004f41670 */
[----:B------:R-:W-:Y:S01]  /*5000*/  HADD2.F32 R34, -RZ, R7.H0_H0 ;  /* 0x20000007ff227230 */ /* 0x000fe20000004100 */
[----:B------:R-:W-:-:S04]  /*5010*/  PRMT R7, RZ, 0x7610, R7 ;  /* 0x00007610ff077816 */ /* 0x000fc80000000007 */
[----:B------:R-:W-:-:S04]  /*5020*/  FMUL R34, R34, R9 ;  /* 0x0000000922227220 */ /* 0x000fc80000400000 */
[----:B--2---:R-:W-:-:S05]  /*5030*/  FFMA R34, R125, R8, R34 ;  /* 0x000000087d227223 */ /* 0x004fca0000000022 */
[----:B------:R-:W-:-:S05]  /*5040*/  F2FP.SATFINITE.E4M3.F32.PACK_AB_MERGE_C R31, RZ, R34, RZ ;  /* 0x00000022ff1f723e */ /* 0x000fca00048070ff */
[----:B------:R1:W-:Y:S01]  /*5050*/  @!P4 STG.E.U8 desc[UR32][R12.64], R31 ;  /* 0x0000001f0c00c986 */ /* 0x0003e2000c101120 */
[----:B------:R-:W-:Y:S05]  /*5060*/  @P2 BRA `(.L_x_42) ;  /* 0x0000000000042947 */ /* 0x000fea0003800000 */
[----:B------:R2:W5:Y:S02]  /*5070*/  LDG.E.U8 R7, desc[UR32][R24.64+0x1] ;  /* 0x0000012018077981 */ /* 0x000564000c1e1100 */
.L_x_42:
[----:B------:R-:W-:Y:S05]  /*5080*/  BSYNC B1 ;  /* 0x0000000000017941 */ /* 0x000fea0003800000 */
.L_x_41:
[----:B-----5:R-:W-:Y:S01]  /*5090*/  LOP3.LUT R7, R7, 0xff, RZ, 0xc0, !PT ;  /* 0x000000ff07077812 */ /* 0x020fe200078ec0ff */
[----:B------:R-:W-:Y:S01]  /*50a0*/  BSSY B1, `(.L_x_43) ;  /* 0x0000012000017945 */ /* 0x000fe20003800000 */
[----:B-1----:R-:W-:Y:S02]  /*50b0*/  IADD3 R31, P4, R37, 0x8, RZ ;  /* 0x00000008251f7810 */ /* 0x002fe40007f9e0ff */
[----:B------:R-:W-:Y:S02]  /*50c0*/  F2FP.F16.E4M3.UNPACK_B R7, R7 ;  /* 0x00000007ff07723e */ /* 0x000fe400020006ff */
[----:B------:R-:W-:Y:S01]  /*50d0*/  ISETP.LT.OR P0, PT, R29, 0x9, !P0 ;  /* 0x000000091d00780c */ /* 0x000fe20004701670 */
[----:B------:R-:W-:Y:S02]  /*50e0*/  IMAD.X R33, RZ, RZ, R33, P4 ;  /* 0x000000ffff217224 */ /* 0x000fe400020e0621 */
[----:B------:R-:W-:Y:S02]  /*50f0*/  HADD2.F32 R32, -RZ, R7.H0_H0 ;  /* 0x20000007ff207230 */ /* 0x000fe40000004100 */
[----:B------:R-:W-:-:S04]  /*5100*/  IMAD.WIDE.U32 R26, R31, UR8, R26 ;  /* 0x000000081f1a7c25 */ /* 0x000fc8000f8e001a */
[----:B------:R-:W-:Y:S01]  /*5110*/  FMUL R7, R32, R9 ;  /* 0x0000000920077220 */ /* 0x000fe20000400000 */
[----:B------:R-:W-:Y:S01]  /*5120*/  IMAD R32, R33, UR8, RZ ;  /* 0x0000000821207c24 */ /* 0x000fe2000f8e02ff */
[----:B------:R-:W-:Y:S02]  /*5130*/  IADD3 R26, P4, R26, UR10, RZ ;  /* 0x0000000a1a1a7c10 */ /* 0x000fe4000ff9e0ff */
[----:B------:R-:W-:Y:S01]  /*5140*/  FFMA R7, R124, R8, R7 ;  /* 0x000000087c077223 */ /* 0x000fe20000000007 */
[----:B------:R-:W-:-:S04]  /*5150*/  IMAD R31, R31, UR9, R32 ;  /* 0x000000091f1f7c24 */ /* 0x000fc8000f8e0220 */
[----:B------:R-:W-:Y:S02]  /*5160*/  F2FP.SATFINITE.E4M3.F32.PACK_AB_MERGE_C R33, RZ, R7, RZ ;  /* 0x00000007ff21723e */ /* 0x000fe400048070ff */
[----:B------:R-:W-:Y:S02]  /*5170*/  IADD3.X R27, R27, UR11, R31, P4, !PT ;  /* 0x0000000b1b1b7c10 */ /* 0x000fe4000a7fe41f */
[----:B------:R-:W-:Y:S01]  /*5180*/  PRMT R7, RZ, 0x7610, R7 ;  /* 0x00007610ff077816 */ /* 0x000fe20000000007 */
[----:B------:R1:W-:Y:S01]  /*5190*/  @!P2 STG.E.U8 desc[UR32][R12.64+0x1], R33 ;  /* 0x000001210c00a986 */ /* 0x0003e2000c101120 */
[----:B------:R-:W-:Y:S05]  /*51a0*/  @P0 BRA `(.L_x_44) ;  /* 0x0000000000040947 */ /* 0x000fea0003800000 */
[----:B------:R3:W5:Y:S02]  /*51b0*/  LDG.E.U8 R7, desc[UR32][R26.64] ;  /* 0x000000201a077981 */ /* 0x000764000c1e1100 */
.L_x_44:
[----:B------:R-:W-:Y:S05]  /*51c0*/  BSYNC B1 ;  /* 0x0000000000017941 */ /* 0x000fea0003800000 */
.L_x_43:
[----:B-----5:R-:W-:Y:S01]  /*51d0*/  LOP3.LUT R7, R7, 0xff, RZ, 0xc0, !PT ;  /* 0x000000ff07077812 */ /* 0x020fe200078ec0ff */
[----:B------:R-:W-:Y:S01]  /*51e0*/  BSSY B1, `(.L_x_45) ;  /* 0x000000b000017945 */ /* 0x000fe20003800000 */
[----:B------:R-:W-:Y:S02]  /*51f0*/  ISETP.LT.OR P1, PT, R29, 0x9, !P1 ;  /* 0x000000091d00780c */ /* 0x000fe40004f21670 */
[----:B------:R-:W-:-:S05]  /*5200*/  F2FP.F16.E4M3.UNPACK_B R7, R7 ;  /* 0x00000007ff07723e */ /* 0x000fca00020006ff */
[----:B------:R-:W-:Y:S01]  /*5210*/  HADD2.F32 R32, -RZ, R7.H0_H0 ;  /* 0x20000007ff207230 */ /* 0x000fe20000004100 */
[----:B------:R-:W-:-:S04]  /*5220*/  PRMT R7, RZ, 0x7610, R7 ;  /* 0x00007610ff077816 */ /* 0x000fc80000000007 */
[----:B------:R-:W-:-:S04]  /*5230*/  FMUL R32, R32, R9 ;  /* 0x0000000920207220 */ /* 0x000fc80000400000 */
[----:B------:R-:W-:-:S05]  /*5240*/  FFMA R32, R123, R8, R32 ;  /* 0x000000087b207223 */ /* 0x000fca0000000020 */
[----:B------:R-:W-:-:S05]  /*5250*/  F2FP.SATFINITE.E4M3.F32.PACK_AB_MERGE_C R31, RZ, R32, RZ ;  /* 0x00000020ff1f723e */ /* 0x000fca00048070ff */
[----:B------:R4:W-:Y:S01]  /*5260*/  @!P0 STG.E.U8 desc[UR32][R10.64], R31 ;  /* 0x0000001f0a008986 */ /* 0x0009e2000c101120 */
[----:B------:R-:W-:Y:S05]  /*5270*/  @P1 BRA `(.L_x_46) ;  /* 0x0000000000041947 */ /* 0x000fea0003800000 */
[----:B------:R0:W5:Y:S02]  /*5280*/  LDG.E.U8 R7, desc[UR32][R26.64+0x1] ;  /* 0x000001201a077981 */ /* 0x000164000c1e1100 */
.L_x_46:
[----:B------:R-:W-:Y:S05]  /*5290*/  BSYNC B1 ;  /* 0x0000000000017941 */ /* 0x000fea0003800000 */
.L_x_45:
[----:B-----5:R-:W-:Y:S01]  /*52a0*/  LOP3.LUT R7, R7, 0xff, RZ, 0xc0, !PT ;  /* 0x000000ff07077812 */ /* 0x020fe200078ec0ff */
[----:B------:R-:W-:Y:S01]  /*52b0*/  BSSY B1, `(.L_x_47) ;  /* 0x000000c000017945 */ /* 0x000fe20003800000 */
[----:B------:R-:W-:Y:S02]  /*52c0*/  ISETP.GE.AND P0, PT, R30, 0x9, PT ;  /* 0x000000091e00780c */ /* 0x000fe40003f06270 */
[----:B------:R-:W-:Y:S02]  /*52d0*/  F2FP.F16.E4M3.UNPACK_B R7, R7 ;  /* 0x00000007ff07723e */ /* 0x000fe400020006ff */
[----:B------:R-:W-:-:S03]  /*52e0*/  ISETP.LT.OR P2, PT, R29, 0x1, !P0 ;  /* 0x000000011d00780c */ /* 0x000fc60004741670 */
[----:B------:R-:W-:-:S05]  /*52f0*/  HADD2.F32 R32, -RZ, R7.H0_H0 ;  /* 0x20000007ff207230 */ /* 0x000fca0000004100 */
[----:B------:R-:W-:-:S04]  /*5300*/  FMUL R7, R32, R9 ;  /* 0x0000000920077220 */ /* 0x000fc80000400000 */
[----:B------:R-:W-:-:S05]  /*5310*/  FFMA R7, R122, R8, R7 ;  /* 0x000000087a077223 */ /* 0x000fca0000000007 */
[----:B----4-:R-:W-:Y:S02]  /*5320*/  F2FP.SATFINITE.E4M3.F32.PACK_AB_MERGE_C R31, RZ, R7, RZ ;  /* 0x00000007ff1f723e */ /* 0x010fe400048070ff */
[----:B------:R-:W-:-:S03]  /*5330*/  PRMT R7, RZ, 0x7610, R7 ;  /* 0x00007610ff077816 */ /* 0x000fc60000000007 */
[----:B------:R4:W-:Y:S01]  /*5340*/  @!P1 STG.E.U8 desc[UR32][R10.64+0x1], R31 ;  /* 0x0000011f0a009986 */ /* 0x0009e2000c101120 */
[----:B------:R-:W-:Y:S05]  /*5350*/  @P2 BRA `(.L_x_48) ;  /* 0x0000000000042947 */ /* 0x000fea0003800000 */
[----:B------:R0:W5:Y:S02]  /*5360*/  LDG.E.U8 R7, desc[UR32][R24.64+0x8] ;  /* 0x0000082018077981 */ /* 0x000164000c1e1100 */
.L_x_48:
[----:B------:R-:W-:Y:S05]  /*5370*/  BSYNC B1 ;  /* 0x0000000000017941 */ /* 0x000fea0003800000 */
.L_x_47:
        /* <DEDUP_REMOVED lines=8> */
[----:B------:R-:W-:-:S05]  /*5400*/  FFMA R32, R121, R8, R32 ;  /* 0x0000000879207223 */ /* 0x000fca0000000020 */
[----:B----4-:R-:W-:-:S05]  /*5410*/  F2FP.SATFINITE.E4M3.F32.PACK_AB_MERGE_C R31, RZ, R32, RZ ;  /* 0x00000020ff1f723e */ /* 0x010fca00048070ff */
[----:B------:R4:W-:Y:S01]  /*5420*/  @!P2 STG.E.U8 desc[UR32][R12.64+0x8], R31 ;  /* 0x0000081f0c00a986 */ /* 0x0009e2000c101120 */
[----:B------:R-:W-:Y:S05]  /*5430*/  @P4 BRA `(.L_x_50) ;  /* 0x0000000000044947 */ /* 0x000fea0003800000 */
[----:B------:R0:W5:Y:S02]  /*5440*/  LDG.E.U8 R7, desc[UR32][R24.64+0x9] ;  /* 0x0000092018077981 */ /* 0x000164000c1e1100 */
.L_x_50:
[----:B------:R-:W-:Y:S05]  /*5450*/  BSYNC B1 ;  /* 0x0000000000017941 */ /* 0x000fea0003800000 */
.L_x_49:
[----:B-----5:R-:W-:Y:S01]  /*5460*/  LOP3.LUT R7, R7, 0xff, RZ, 0xc0, !PT ;  /* 0x000000ff07077812 */ /* 0x020fe200078ec0ff */
[----:B------:R-:W-:Y:S01]  /*5470*/  BSSY B1, `(.L_x_51) ;  /* 0x000000b000017945 */ /* 0x000fe20003800000 */
[----:B------:R-:W-:Y:S02]  /*5480*/  ISETP.LT.OR P0, PT, R29, 0x9, !P0 ;  /* 0x000000091d00780c */ /* 0x000fe40004701670 */
[----:B------:R-:W-:-:S05]  /*5490*/  F2FP.F16.E4M3.UNPACK_B R7, R7 ;  /* 0x00000007ff07723e */ /* 0x000fca00020006ff */
        /* <DEDUP_REMOVED lines=8> */
.L_x_52:
[----:B------:R-:W-:Y:S05]  /*5520*/  BSYNC B1 ;  /* 0x0000000000017941 */ /* 0x000fea0003800000 */
.L_x_51:
        /* <DEDUP_REMOVED lines=12> */
.L_x_54:
[----:B------:R-:W-:Y:S05]  /*55f0*/  BSYNC B1 ;  /* 0x0000000000017941 */ /* 0x000fea0003800000 */
.L_x_53:
        /* <DEDUP_REMOVED lines=13> */
.L_x_56:
[----:B------:R-:W-:Y:S05]  /*56d0*/  BSYNC B1 ;  /* 0x0000000000017941 */ /* 0x000fea0003800000 */
.L_x_55:
        /* <DEDUP_REMOVED lines=13> */
.L_x_58:
[----:B------:R-:W-:Y:S05]  /*57b0*/  BSYNC B1 ;  /* 0x0000000000017941 */ /* 0x000fea0003800000 */
.L_x_57:
        /* <DEDUP_REMOVED lines=12> */
.L_x_60:
[----:B------:R-:W-:Y:S05]  /*5880*/  BSYNC B1 ;  /* 0x0000000000017941 */ /* 0x000fea0003800000 */
.L_x_59:
        /* <DEDUP_REMOVED lines=12> */
.L_x_62:
[----:B------:R-:W-:Y:S05]  /*5950*/  BSYNC B1 ;  /* 0x0000000000017941 */ /* 0x000fea0003800000 */
.L_x_61:
        /* <DEDUP_REMOVED lines=13> */
.L_x_64:
[----:B------:R-:W-:Y:S05]  /*5a30*/  BSYNC B1 ;  /* 0x0000000000017941 */ /* 0x000fea0003800000 */
.L_x_63:
        /* <DEDUP_REMOVED lines=13> */
.L_x_66:
[----:B------:R-:W-:Y:S05]  /*5b10*/  BSYNC B1 ;  /* 0x0000000000017941 */ /* 0x000fea0003800000 */
.L_x_65:
        /* <DEDUP_REMOVED lines=12> */
.L_x_68:
[----:B------:R-:W-:Y:S05]  /*5be0*/  BSYNC B1 ;  /* 0x0000000000017941 */ /* 0x000fea0003800000 */
.L_x_67:
        /* <DEDUP_REMOVED lines=12> */
.L_x_70:
[----:B------:R-:W-:Y:S05]  /*5cb0*/  BSYNC B1 ;  /* 0x0000000000017941 */ /* 0x000fea0003800000 */
.L_x_69:
        /* <DEDUP_REMOVED lines=13> */
.L_x_72:
[----:B------:R-:W-:Y:S05]  /*5d90*/  BSYNC B1 ;  /* 0x0000000000017941 */ /* 0x000fea0003800000 */
.L_x_71:
        /* <DEDUP_REMOVED lines=13> */
.L_x_74:
[----:B------:R-:W-:Y:S05]  /*5e70*/  BSYNC B1 ;  /* 0x0000000000017941 */ /* 0x000fea0003800000 */
.L_x_73:
        /* <DEDUP_REMOVED lines=12> */
.L_x_76:
[----:B------:R-:W-:Y:S05]  /*5f40*/  BSYNC B1 ;  /* 0x0000000000017941 */ /* 0x000fea0003800000 */
.L_x_75:
        /* <DEDUP_REMOVED lines=12> */
.L_x_78:
[----:B------:R-:W-:Y:S05]  /*6010*/  BSYNC B1 ;  /* 0x0000000000017941 */ /* 0x000fea0003800000 */
.L_x_77:
        /* <DEDUP_REMOVED lines=13> */
.L_x_80:
[----:B------:R-:W-:Y:S05]  /*60f0*/  BSYNC B1 ;  /* 0x0000000000017941 */ /* 0x000fea0003800000 */
.L_x_79:
        /* <DEDUP_REMOVED lines=13> */
.L_x_82:
[----:B------:R-:W-:Y:S05]  /*61d0*/  BSYNC B1 ;  /* 0x0000000000017941 */ /* 0x000fea0003800000 */
.L_x_81:
        /* <DEDUP_REMOVED lines=12> */
.L_x_84:
[----:B------:R-:W-:Y:S05]  /*62a0*/  BSYNC B1 ;  /* 0x0000000000017941 */ /* 0x000fea0003800000 */
.L_x_83:
        /* <DEDUP_REMOVED lines=12> */
.L_x_86:
[----:B------:R-:W-:Y:S05]  /*6370*/  BSYNC B1 ;  /* 0x0000000000017941 */ /* 0x000fea0003800000 */
.L_x_85:
        /* <DEDUP_REMOVED lines=13> */
.L_x_88:
[----:B------:R-:W-:Y:S05]  /*6450*/  BSYNC B1 ;  /* 0x0000000000017941 */ /* 0x000fea0003800000 */
.L_x_87:
        /* <DEDUP_REMOVED lines=13> */
.L_x_90:
[----:B------:R-:W-:Y:S05]  /*6530*/  BSYNC B1 ;  /* 0x0000000000017941 */ /* 0x000fea0003800000 */
.L_x_89:
        /* <DEDUP_REMOVED lines=12> */
.L_x_92:
[----:B------:R-:W-:Y:S05]  /*6600*/  BSYNC B1 ;  /* 0x0000000000017941 */ /* 0x000fea0003800000 */
.L_x_91:
        /* <DEDUP_REMOVED lines=12> */
.L_x_94:
[----:B------:R-:W-:Y:S05]  /*66d0*/  BSYNC B1 ;  /* 0x0000000000017941 */ /* 0x000fea0003800000 */
.L_x_93:
        /* <DEDUP_REMOVED lines=13> */
.L_x_96:
[----:B------:R-:W-:Y:S05]  /*67b0*/  BSYNC B1 ;  /* 0x0000000000017941 */ /* 0x000fea0003800000 */
.L_x_95:
        /* <DEDUP_REMOVED lines=13> */
.L_x_98:
[----:B------:R-:W-:Y:S05]  /*6890*/  BSYNC B1 ;  /* 0x0000000000017941 */ /* 0x000fea0003800000 */
.L_x_97:
        /* <DEDUP_REMOVED lines=12> */
.L_x_100:
[----:B------:R-:W-:Y:S05]  /*6960*/  BSYNC B1 ;  /* 0x0000000000017941 */ /* 0x000fea0003800000 */
.L_x_99:
        /* <DEDUP_REMOVED lines=12> */
.L_x_102:
[----:B------:R-:W-:Y:S05]  /*6a30*/  BSYNC B1 ;  /* 0x0000000000017941 */ /* 0x000fea0003800000 */
.L_x_101:
        /* <DEDUP_REMOVED lines=13> */
.L_x_104:
[----:B------:R-:W-:Y:S05]  /*6b10*/  BSYNC B1 ;  /* 0x0000000000017941 */ /* 0x000fea0003800000 */
.L_x_103:
        /* <DEDUP_REMOVED lines=13> */
.L_x_106:
[----:B------:R-:W-:Y:S05]  /*6bf0*/  BSYNC B1 ;  /* 0x0000000000017941 */ /* 0x000fea0003800000 */
.L_x_105:
        /* <DEDUP_REMOVED lines=12> */
.L_x_108:
[----:B------:R-:W-:Y:S05]  /*6cc0*/  BSYNC B1 ;  /* 0x0000000000017941 */ /* 0x000fea0003800000 */
.L_x_107:
        /* <DEDUP_REMOVED lines=12> */
.L_x_110:
[----:B------:R-:W-:Y:S05]  /*6d90*/  BSYNC B1 ;  /* 0x0000000000017941 */ /* 0x000fea0003800000 */
.L_x_109:
        /* <DEDUP_REMOVED lines=13> */
.L_x_112:
[----:B------:R-:W-:Y:S05]  /*6e70*/  BSYNC B1 ;  /* 0x0000000000017941 */ /* 0x000fea0003800000 */
.L_x_111:
        /* <DEDUP_REMOVED lines=13> */
.L_x_114:
[----:B------:R-:W-:Y:S05]  /*6f50*/  BSYNC B1 ;  /* 0x0000000000017941 */ /* 0x000fea0003800000 */
.L_x_113:
        /* <DEDUP_REMOVED lines=12> */
.L_x_116:
[----:B------:R-:W-:Y:S05]  /*7020*/  BSYNC B1 ;  /* 0x0000000000017941 */ /* 0x000fea0003800000 */
.L_x_115:
        /* <DEDUP_REMOVED lines=12> */
.L_x_118:
[----:B------:R-:W-:Y:S05]  /*70f0*/  BSYNC B1 ;  /* 0x0000000000017941 */ /* 0x000fea0003800000 */
.L_x_117:
        /* <DEDUP_REMOVED lines=13> */
.L_x_120:
[----:B------:R-:W-:Y:S05]  /*71d0*/  BSYNC B1 ;  /* 0x0000000000017941 */ /* 0x000fea0003800000 */
.L_x_119:
        /* <DEDUP_REMOVED lines=13> */
.L_x_122:
[----:B------:R-:W-:Y:S05]  /*72b0*/  BSYNC B1 ;  /* 0x0000000000017941 */ /* 0x000fea0003800000 */
.L_x_121:
        /* <DEDUP_REMOVED lines=12> */
.L_x_124:
[----:B------:R-:W-:Y:S05]  /*7380*/  BSYNC B1 ;  /* 0x0000000000017941 */ /* 0x000fea0003800000 */
.L_x_123:
        /* <DEDUP_REMOVED lines=12> */
.L_x_126:
[----:B------:R-:W-:Y:S05]  /*7450*/  BSYNC B1 ;  /* 0x0000000000017941 */ /* 0x000fea0003800000 */
.L_x_125:
        /* <DEDUP_REMOVED lines=13> */
.L_x_128:
[----:B------:R-:W-:Y:S05]  /*7530*/  BSYNC B1 ;  /* 0x0000000000017941 */ /* 0x000fea0003800000 */
.L_x_127:
        /* <DEDUP_REMOVED lines=13> */
.L_x_130:
[----:B------:R-:W-:Y:S05]  /*7610*/  BSYNC B1 ;  /* 0x0000000000017941 */ /* 0x000fea0003800000 */
.L_x_129:
        /* <DEDUP_REMOVED lines=12> */
.L_x_132:
[----:B------:R-:W-:Y:S05]  /*76e0*/  BSYNC B1 ;  /* 0x0000000000017941 */ /* 0x000fea0003800000 */
.L_x_131:
        /* <DEDUP_REMOVED lines=12> */
.L_x_134:
[----:B------:R-:W-:Y:S05]  /*77b0*/  BSYNC B1 ;  /* 0x0000000000017941 */ /* 0x000fea0003800000 */
.L_x_133:
        /* <DEDUP_REMOVED lines=8> */
[----:B0-----:R-:W-:Y:S02]  /*7840*/  F2FP.SATFINITE.E4M3.F32.PACK_AB_MERGE_C R23, RZ, R7, RZ ;  /* 0x00000007ff17723e */ /* 0x001fe400048070ff */
[----:B------:R-:W-:-:S03]  /*7850*/  PRMT R7, RZ, 0x7610, R7 ;  /* 0x00007610ff077816 */ /* 0x000fc60000000007 */
[----:B------:R0:W-:Y:S01]  /*7860*/  @!P1 STG.E.U8 desc[UR32][R10.64+0x59], R23 ;  /* 0x000059170a009986 */ /* 0x0001e2000c101120 */
[----:B------:R-:W-:Y:S05]  /*7870*/  @P2 BRA `(.L_x_136) ;  /* 0x0000000000042947 */ /* 0x000fea0003800000 */
[----:B------:R0:W5:Y:S02]  /*7880*/  LDG.E.U8 R7, desc[UR32][R24.64+0x60] ;  /* 0x0000602018077981 */ /* 0x000164000c1e1100 */
.L_x_136:
[----:B------:R-:W-:Y:S05]  /*7890*/  BSYNC B1 ;  /* 0x0000000000017941 */ /* 0x000fea0003800000 */
.L_x_135:
        /* <DEDUP_REMOVED lines=13> */
.L_x_138:
[----:B------:R-:W-:Y:S05]  /*7970*/  BSYNC B1 ;  /* 0x0000000000017941 */ /* 0x000fea0003800000 */
.L_x_137:
[----:B-----5:R-:W-:Y:S01]  /*7980*/  LOP3.LUT R7, R7, 0xff, RZ, 0xc0, !PT ;  /* 0x000000ff07077812 */ /* 0x020fe200078ec0ff */
[----:B------:R-:W-:Y:S01]  /*7990*/  BSSY B1, `(.L_x_139) ;  /* 0x000000b000017945 */ /* 0x000fe20003800000 */
[----:B------:R-:W-:Y:S02]  /*79a0*/  ISETP.LT.OR P0, PT, R29, 0x9, !P0 ;  /* 0x000000091d00780c */ /* 0x000fe40004701670 */
[----:B------:R-:W-:-:S05]  /*79b0*/  F2FP.F16.E4M3.UNPACK_B R7, R7 ;  /* 0x00000007ff07723e */ /* 0x000fca00020006ff */
        /* <DEDUP_REMOVED lines=8> */
.L_x_140:
[----:B------:R-:W-:Y:S05]  /*7a40*/  BSYNC B1 ;  /* 0x0000000000017941 */ /* 0x000fea0003800000 */
.L_x_139:
        /* <DEDUP_REMOVED lines=12> */
.L_x_142:
[----:B------:R-:W-:Y:S05]  /*7b10*/  BSYNC B1 ;  /* 0x0000000000017941 */ /* 0x000fea0003800000 */
.L_x_141:
        /* <DEDUP_REMOVED lines=13> */
.L_x_144:
[----:B------:R-:W-:Y:S05]  /*7bf0*/  BSYNC B1 ;  /* 0x0000000000017941 */ /* 0x000fea0003800000 */
.L_x_143:
        /* <DEDUP_REMOVED lines=13> */
.L_x_146:
[----:B------:R-:W-:Y:S05]  /*7cd0*/  BSYNC B1 ;  /* 0x0000000000017941 */ /* 0x000fea0003800000 */
.L_x_145:
        /* <DEDUP_REMOVED lines=12> */
.L_x_148:
[----:B------:R-:W-:Y:S05]  /*7da0*/  BSYNC B1 ;  /* 0x0000000000017941 */ /* 0x000fea0003800000 */
.L_x_147:
[----:B-----5:R-:W-:Y:S01]  /*7db0*/  LOP3.LUT R7, R7, 0xff, RZ, 0xc0, !PT ;  /* 0x000000ff07077812 */ /* 0x020fe200078ec0ff */
[----:B------:R-:W-:Y:S01]  /*7dc0*/  BSSY B1, `(.L_x_149) ;  /* 0x000000b000017945 */ /* 0x000fe20003800000 */
[----:B------:R-:W-:Y:S02]  /*7dd0*/  ISETP.LT.OR P1, PT, R29, 0x9, !P1 ;  /* 0x000000091d00780c */ /* 0x000fe40004f21670 */
[----:B------:R-:W-:-:S05]  /*7de0*/  F2FP.F16.E4M3.UNPACK_B R7, R7 ;  /* 0x00000007ff07723e */ /* 0x000fca00020006ff */
[----:B01--4-:R-:W-:Y:S01]  /*7df0*/  HADD2.F32 R12, -RZ, R7.H0_H0 ;  /* 0x20000007ff0c7230 */ /* 0x013fe20000004100 */
[----:B------:R-:W-:-:S04]  /*7e00*/  PRMT R7, RZ, 0x7610, R7 ;  /* 0x00007610ff077816 */ /* 0x000fc80000000007 */
[----:B------:R-:W-:-:S04]  /*7e10*/  FMUL R12, R12, R9 ;  /* 0x000000090c0c7220 */ /* 0x000fc80000400000 */
[----:B------:R-:W-:-:S05]  /*7e20*/  FFMA R12, R15, R8, R12 ;  /* 0x000000080f0c7223 */ /* 0x000fca000000000c */
[----:B------:R-:W-:-:S05]  /*7e30*/  F2FP.SATFINITE.E4M3.F32.PACK_AB_MERGE_C R13, RZ, R12, RZ ;  /* 0x0000000cff0d723e */ /* 0x000fca00048070ff */
[----:B------:R0:W-:Y:S01]  /*7e40*/  @!P0 STG.E.U8 desc[UR32][R10.64+0x68], R13 ;  /* 0x0000680d0a008986 */ /* 0x0001e2000c101120 */
[----:B------:R-:W-:Y:S05]  /*7e50*/  @P1 BRA `(.L_x_150) ;  /* 0x0000000000041947 */ /* 0x000fea0003800000 */
[----:B------:R1:W5:Y:S02]  /*7e60*/  LDG.E.U8 R7, desc[UR32][R26.64+0x69] ;  /* 0x000069201a077981 */ /* 0x000364000c1e1100 */
.L_x_150:
[----:B------:R-:W-:Y:S05]  /*7e70*/  BSYNC B1 ;  /* 0x0000000000017941 */ /* 0x000fea0003800000 */
.L_x_149:
[----:B------:R-:W-:Y:S05]  /*7e80*/  @P1 BRA `(.L_x_151) ;  /* 0x0000001000101947 */ /* 0x000fea0003800000 */
[----:B-----5:R-:W-:-:S04]  /*7e90*/  LOP3.LUT R7, R7, 0xff, RZ, 0xc0, !PT ;  /* 0x000000ff07077812 */ /* 0x020fc800078ec0ff */
[----:B------:R-:W-:-:S05]  /*7ea0*/  F2FP.F16.E4M3.UNPACK_B R7, R7 ;  /* 0x00000007ff07723e */ /* 0x000fca00020006ff */
[----:B------:R-:W-:-:S05]  /*7eb0*/  HADD2.F32 R12, -RZ, R7.H0_H0 ;  /* 0x20000007ff0c7230 */ /* 0x000fca0000004100 */
[----:B------:R-:W-:-:S04]  /*7ec0*/  FMUL R7, R12, R9 ;  /* 0x000000090c077220 */ /* 0x000fc80000400000 */
[----:B------:R-:W-:-:S05]  /*7ed0*/  FFMA R7, R14, R8, R7 ;  /* 0x000000080e077223 */ /* 0x000fca0000000007 */
[----:B------:R-:W-:-:S05]  /*7ee0*/  F2FP.SATFINITE.E4M3.F32.PACK_AB_MERGE_C R7, RZ, R7, RZ ;  /* 0x00000007ff07723e */ /* 0x000fca00048070ff */
[----:B------:R4:W-:Y:S01]  /*7ef0*/  STG.E.U8 desc[UR32][R10.64+0x69], R7 ;  /* 0x000069070a007986 */ /* 0x0009e2000c101120 */
[----:B------:R-:W-:Y:S05]  /*7f00*/  BRA `(.L_x_151) ;  /* 0x0000000c00f07947 */ /* 0x000fea0003800000 */
.L_x_38:
[----:B------:R-:W-:Y:S01]  /*7f10*/  ISETP.GE.AND P0, PT, R30, 0x2, PT ;  /* 0x000000021e00780c */ /* 0x000fe20003f06270 */
[-C--:B--2---:R-:W-:Y:S01]  /*7f20*/  FMUL R124, R124, R8.reuse ;  /* 0x000000087c7c7220 */ /* 0x084fe20000400000 */
[----:B------:R-:W-:Y:S01]  /*7f30*/  ISETP.GE.AND P1, PT, R30, 0x1, PT ;  /* 0x000000011e00780c */ /* 0x000fe20003f26270 */
[-C--:B------:R-:W-:Y:S01]  /*7f40*/  FMUL R125, R125, R8.reuse ;  /* 0x000000087d7d7220 */ /* 0x080fe20000400000 */
[C---:B------:R-:W-:Y:S01]  /*7f50*/  ISETP.LT.OR P4, PT, R29.reuse, 0x1, !P0 ;  /* 0x000000011d00780c */ /* 0x040fe20004781670 */
[-C--:B------:R-:W-:Y:S01]  /*7f60*/  FMUL R122, R122, R8.reuse ;  /* 0x000000087a7a7220 */ /* 0x080fe20000400000 */
[----:B------:R-:W-:Y:S01]  /*7f70*/  ISETP.LT.OR P2, PT, R29, 0x1, !P1 ;  /* 0x000000011d00780c */ /* 0x000fe20004f41670 */
[----:B------:R-:W-:Y:S01]  /*7f80*/  FMUL R123, R123, R8 ;  /* 0x000000087b7b7220 */ /* 0x000fe20000400000 */
[----:B------:R-:W-:Y:S01]  /*7f90*/  F2FP.SATFINITE.E4M3.F32.PACK_AB_MERGE_C R7, RZ, R124, RZ ;  /* 0x0000007cff07723e */ /* 0x000fe200048070ff */
[-C--:B------:R-:W-:Y:S01]  /*7fa0*/  FMUL R121, R121, R8.reuse ;  /* 0x0000000879797220 */ /* 0x080fe20000400000 */
[----:B------:R-:W-:Y:S01]  /*7fb0*/  F2FP.SATFINITE.E4M3.F32.PACK_AB_MERGE_C R125, RZ, R125, RZ ;  /* 0x0000007dff7d723e */ /* 0x000fe200048070ff */
[-C--:B------:R-:W-:Y:S01]  /*7fc0*/  FMUL R120, R120, R8.reuse ;  /* 0x0000000878787220 */ /* 0x080fe20000400000 */
[----:B------:R-:W-:Y:S01]  /*7fd0*/  ISETP.LT.OR P0, PT, R29, 0x9, !P0 ;  /* 0x000000091d00780c */ /* 0x000fe20004701670 */
[-C--:B------:R-:W-:Y:S01]  /*7fe0*/  FMUL R119, R119, R8.reuse ;  /* 0x0000000877777220 */ /* 0x080fe20000400000 */
[----:B------:R-:W-:Y:S01]  /*7ff0*/  ISETP.LT.OR P1, PT, R29, 0x9, !P1 ;  /* 0x000000091d00780c */ /* 0x000fe20004f21670 */
[-C--:B------:R-:W-:Y:S01]  /*8000*/  FMUL R118, R118, R8.reuse ;  /* 0x0000000876767220 */ /* 0x080fe20000400000 */
[----:B------:R-:W-:Y:S01]  /*8010*/  F2FP.SATFINITE.E4M3.F32.PACK_AB_MERGE_C R123, RZ, R123, RZ ;  /* 0x0000007bff7b723e */ /* 0x000fe200048070ff */
[----:B------:R0:W-:Y:S01]  /*8020*/  @!P4 STG.E.U8 desc[UR32][R12.64+0x1], R7 ;  /* 0x000001070c00c986 */ /* 0x0001e2000c101120 */
[C---:B------:R-:W-:Y:S01]  /*8030*/  ISETP.GE.AND P4, PT, R30.reuse, 0x9, PT ;  /* 0x000000091e00780c */ /* 0x040fe20003f86270 */
[-C--:B------:R-:W-:Y:S01]  /*8040*/  FMUL R117, R117, R8.reuse ;  /* 0x0000000875757220 */ /* 0x080fe20000400000 */
[----:B------:R-:W-:Y:S01]  /*8050*/  F2FP.SATFINITE.E4M3.F32.PACK_AB_MERGE_C R121, RZ, R121, RZ ;  /* 0x00000079ff79723e */ /* 0x000fe200048070ff */
[----:B------:R-:W-:Y:S01]  /*8060*/  @!P2 STG.E.U8 desc[UR32][R12.64], R125 ;  /* 0x0000007d0c00a986 */ /* 0x000fe2000c101120 */
[----:B------:R-:W-:Y:S01]  /*8070*/  ISETP.GE.AND P2, PT, R30, 0xa, PT ;  /* 0x0000000a1e00780c */ /* 0x000fe20003f46270 */
[-C--:B------:R-:W-:Y:S01]  /*8080*/  FMUL R116, R116, R8.reuse ;  /* 0x0000000874747220 */ /* 0x080fe20000400000 */
[----:B------:R-:W-:Y:S01]  /*8090*/  ISETP.LT.OR P5, PT, R29, 0x1, !P4 ;  /* 0x000000011d00780c */ /* 0x000fe200067a1670 */
[-C--:B------:R-:W-:Y:S01]  /*80a0*/  FMUL R115, R115, R8.reuse ;  /* 0x0000000873737220 */ /* 0x080fe20000400000 */
[C---:B------:R-:W-:Y:S01]  /*80b0*/  ISETP.LT.OR P6, PT, R29.reuse, 0x1, !P2 ;  /* 0x000000011d00780c */ /* 0x040fe200057c1670 */
[----:B------:R-:W-:Y:S01]  /*80c0*/  @!P1 STG.E.U8 desc[UR32][R10.64], R123 ;  /* 0x0000007b0a009986 */ /* 0x000fe2000c101120 */
[----:B------:R-:W-:Y:S01]  /*80d0*/  ISETP.LT.OR P4, PT, R29, 0x9, !P4 ;  /* 0x000000091d00780c */ /* 0x000fe20006781670 */
[----:B------:R-:W-:Y:S01]  /*80e0*/  FMUL R114, R114, R8 ;  /* 0x0000000872727220 */ /* 0x000fe20000400000 */
[----:B0-----:R-:W-:Y:S01]  /*80f0*/  F2FP.SATFINITE.E4M3.F32.PACK_AB_MERGE_C R7, RZ, R122, RZ ;  /* 0x0000007aff07723e */ /* 0x001fe200048070ff */
[----:B------:R-:W-:Y:S01]  /*8100*/  FMUL R113, R113, R8 ;  /* 0x0000000871717220 */ /* 0x000fe20000400000 */
[----:B------:R-:W-:Y:S01]  /*8110*/  F2FP.SATFINITE.E4M3.F32.PACK_AB_MERGE_C R25, RZ, R120, RZ ;  /* 0x00000078ff19723e */ /* 0x000fe200048070ff */
[-C--:B------:R-:W-:Y:S01]  /*8120*/  FMUL R112, R112, R8.reuse ;  /* 0x0000000870707220 */ /* 0x080fe20000400000 */
[----:B------:R-:W-:Y:S01]  /*8130*/  ISETP.LT.OR P2, PT, R29, 0x9, !P2 ;  /* 0x000000091d00780c */ /* 0x000fe20005741670 */
[----:B------:R0:W-:Y:S01]  /*8140*/  @!P0 STG.E.U8 desc[UR32][R10.64+0x1], R7 ;  /* 0x000001070a008986 */ /* 0x0001e2000c101120 */
[C---:B------:R-:W-:Y:S01]  /*8150*/  ISETP.GE.AND P0, PT, R30.reuse, 0x11, PT ;  /* 0x000000111e00780c */ /* 0x040fe20003f06270 */
[-C--:B------:R-:W-:Y:S01]  /*8160*/  FMUL R111, R111, R8.reuse ;  /* 0x000000086f6f7220 */ /* 0x080fe20000400000 */
[----:B------:R-:W-:Y:S01]  /*8170*/  ISETP.GE.AND P1, PT, R30, 0x12, PT ;  /* 0x000000121e00780c */ /* 0x000fe20003f26270 */
[----:B------:R-:W-:Y:S01]  /*8180*/  @!P5 STG.E.U8 desc[UR32][R12.64+0x8], R121 ;  /* 0x000008790c00d986 */ /* 0x000fe2000c101120 */
[C---:B------:R-:W-:Y:S01]  /*8190*/  ISETP.LT.OR P5, PT, R29.reuse, 0x1, !P0 ;  /* 0x000000011d00780c */ /* 0x040fe200047a1670 */
[-C--:B------:R-:W-:Y:S01]  /*81a0*/  FMUL R110, R110, R8.reuse ;  /* 0x000000086e6e7220 */ /* 0x080fe20000400000 */
[----:B------:R-:W-:Y:S01]  /*81b0*/  F2FP.SATFINITE.E4M3.F32.PACK_AB_MERGE_C R119, RZ, R119, RZ ;  /* 0x00000077ff77723e */ /* 0x000fe200048070ff */
[----:B------:R1:W-:Y:S01]  /*81c0*/  @!P6 STG.E.U8 desc[UR32][R12.64+0x9], R25 ;  /* 0x000009190c00e986 */ /* 0x0003e2000c101120 */
[----:B------:R-:W-:Y:S01]  /*81d0*/  ISETP.LT.OR P6, PT, R29, 0x1, !P1 ;  /* 0x000000011d00780c */ /* 0x000fe20004fc1670 */
[----:B------:R-:W-:Y:S01]  /*81e0*/  FMUL R109, R109, R8 ;  /* 0x000000086d6d7220 */ /* 0x000fe20000400000 */
[----:B------:R-:W-:Y:S01]  /*81f0*/  F2FP.SATFINITE.E4M3.F32.PACK_AB_MERGE_C R117, RZ, R117, RZ ;  /* 0x00000075ff75723e */ /* 0x000fe200048070ff */
[----:B------:R-:W-:Y:S01]  /*8200*/  @!P4 STG.E.U8 desc[UR32][R10.64+0x8], R119 ;  /* 0x000008770a00c986 */ /* 0x000fe2000c101120 */
[----:B0-----:R-:W-:Y:S01]  /*8210*/  F2FP.SATFINITE.E4M3.F32.PACK_AB_MERGE_C R7, RZ, R118, RZ ;  /* 0x00000076ff07723e */ /* 0x001fe200048070ff */
[-C--:B------:R-:W-:Y:S01]  /*8220*/  FMUL R108, R108, R8.reuse ;  /* 0x000000086c6c7220 */ /* 0x080fe20000400000 */
[----:B------:R-:W-:Y:S01]  /*8230*/  ISETP.GE.AND P4, PT, R30, 0x19, PT ;  /* 0x000000191e00780c */ /* 0x000fe20003f86270 */
[-C--:B------:R-:W-:Y:S01]  /*8240*/  FMUL R107, R107, R8.reuse ;  /* 0x000000086b6b7220 */ /* 0x080fe20000400000 */
[C---:B------:R-:W-:Y:S01]  /*8250*/  ISETP.LT.OR P0, PT, R29.reuse, 0x9, !P0 ;  /* 0x000000091d00780c */ /* 0x040fe20004701670 */
[----:B------:R0:W-:Y:S01]  /*8260*/  @!P2 STG.E.U8 desc[UR32][R10.64+0x9], R7 ;  /* 0x000009070a00a986 */ /* 0x0001e2000c101120 */
[----:B------:R-:W-:Y:S01]  /*8270*/  ISETP.LT.OR P1, PT, R29, 0x9, !P1 ;  /* 0x000000091d00780c */ /* 0x000fe20004f21670 */
[----:B------:R-:W-:Y:S01]  /*8280*/  FMUL R106, R106, R8 ;  /* 0x000000086a6a7220 */ /* 0x000fe20000400000 */
[----:B-1----:R-:W-:Y:S01]  /*8290*/  F2FP.SATFINITE.E4M3.F32.PACK_AB_MERGE_C R25, RZ, R116, RZ ;  /* 0x00000074ff19723e */ /* 0x002fe200048070ff */
[----:B------:R-:W-:Y:S01]  /*82a0*/  @!P5 STG.E.U8 desc[UR32][R12.64+0x10], R117 ;  /* 0x000010750c00d986 */ /* 0x000fe2000c101120 */
[----:B------:R-:W-:Y:S01]  /*82b0*/  ISETP.GE.AND P2, PT, R30, 0x1a, PT ;  /* 0x0000001a1e00780c */ /* 0x000fe20003f46270 */
[-C--:B------:R-:W-:Y:S01]  /*82c0*/  FMUL R105, R105, R8.reuse ;  /* 0x0000000869697220 */ /* 0x080fe20000400000 */
[C---:B------:R-:W-:Y:S01]  /*82d0*/  ISETP.LT.OR P5, PT, R29.reuse, 0x1, !P4 ;  /* 0x000000011d00780c */ /* 0x040fe200067a1670 */
[----:B------:R1:W-:Y:S01]  /*82e0*/  @!P6 STG.E.U8 desc[UR32][R12.64+0x11], R25 ;  /* 0x000011190c00e986 */ /* 0x0003e2000c101120 */
[----:B------:R-:W-:Y:S01]  /*82f0*/  ISETP.LT.OR P6, PT, R29, 0x1, !P2 ;  /* 0x000000011d00780c */ /* 0x000fe200057c1670 */
[-C--:B------:R-:W-:Y:S01]  /*8300*/  FMUL R104, R104, R8.reuse ;  /* 0x0000000868687220 */ /* 0x080fe20000400000 */
[----:B------:R-:W-:Y:S01]  /*8310*/  F2FP.SATFINITE.E4M3.F32.PACK_AB_MERGE_C R115, RZ, R115, RZ ;  /* 0x00000073ff73723e */ /* 0x000fe200048070ff */
[----:B------:R-:W-:Y:S01]  /*8320*/  FMUL R103, R103, R8 ;  /* 0x0000000867677220 */ /* 0x000fe20000400000 */
[----:B0-----:R-:W-:Y:S01]  /*8330*/  F2FP.SATFINITE.E4M3.F32.PACK_AB_MERGE_C R7, RZ, R114, RZ ;  /* 0x00000072ff07723e */ /* 0x001fe200048070ff */
[-C--:B------:R-:W-:Y:S01]  /*8340*/  FMUL R102, R102, R8.reuse ;  /* 0x0000000866667220 */ /* 0x080fe20000400000 */
[----:B------:R-:W-:Y:S01]  /*8350*/  F2FP.SATFINITE.E4M3.F32.PACK_AB_MERGE_C R113, RZ, R113, RZ ;  /* 0x00000071ff71723e */ /* 0x000fe200048070ff */
[----:B------:R-:W-:Y:S01]  /*8360*/  @!P0 STG.E.U8 desc[UR32][R10.64+0x10], R115 ;  /* 0x000010730a008986 */ /* 0x000fe2000c101120 */
[----:B------:R-:W-:Y:S01]  /*8370*/  ISETP.GE.AND P0, PT, R30, 0x21, PT ;  /* 0x000000211e00780c */ /* 0x000fe20003f06270 */
[----:B------:R-:W-:Y:S01]  /*8380*/  FMUL R101, R101, R8 ;  /* 0x0000000865657220 */ /* 0x000fe20000400000 */
[C---:B------:R-:W-:Y:S01]  /*8390*/  ISETP.LT.OR P4, PT, R29.reuse, 0x9, !P4 ;  /* 0x000000091d00780c */ /* 0x040fe20006781670 */
[----:B------:R0:W-:Y:S01]  /*83a0*/  @!P1 STG.E.U8 desc[UR32][R10.64+0x11], R7 ;  /* 0x000011070a009986 */ /* 0x0001e2000c101120 */
[----:B-1----:R-:W-:Y:S01]  /*83b0*/  F2FP.SATFINITE.E4M3.F32.PACK_AB_MERGE_C R25, RZ, R112, RZ ;  /* 0x00000070ff19723e */ /* 0x002fe200048070ff */
[-C--:B------:R-:W-:Y:S01]  /*83c0*/  FMUL R100, R100, R8.reuse ;  /* 0x0000000864647220 */ /* 0x080fe20000400000 */
[----:B------:R-:W-:Y:S01]  /*83d0*/  ISETP.LT.OR P2, PT, R29, 0x9, !P2 ;  /* 0x000000091d00780c */ /* 0x000fe20005741670 */
        /* <DEDUP_REMOVED lines=13> */
[----:B------:R-:W-:Y:S01]  /*84b0*/  ISETP.LT.OR P0, PT, R29, 0x9, !P0 ;  /* 0x000000091d00780c */ /* 0x000fe20004701670 */
[----:B------:R-:W-:Y:S01]  /*84c0*/  FMUL R95, R95, R8 ;  /* 0x000000085f5f7220 */ /* 0x000fe20000400000 */
[----:B------:R-:W-:Y:S01]  /*84d0*/  ISETP.LT.OR P5, PT, R29, 0x9, !P5 ;  /* 0x000000091d00780c */ /* 0x000fe20006fa1670 */
[----:B------:R0:W-:Y:S01]  /*84e0*/  @!P2 STG.E.U8 desc[UR32][R10.64+0x19], R7 ;  /* 0x000019070a00a986 */ /* 0x0001e2000c101120 */
[----:B-1----:R-:W-:Y:S01]  /*84f0*/  F2FP.SATFINITE.E4M3.F32.PACK_AB_MERGE_C R25, RZ, R108, RZ ;  /* 0x0000006cff19723e */ /* 0x002fe200048070ff */
[-C--:B------:R-:W-:Y:S01]  /*8500*/  FMUL R94, R94, R8.reuse ;  /* 0x000000085e5e7220 */ /* 0x080fe20000400000 */
[----:B------:R-:W-:Y:S01]  /*8510*/  F2FP.SATFINITE.E4M3.F32.PACK_AB_MERGE_C R107, RZ, R107, RZ ;  /* 0x0000006bff6b723e */ /* 0x000fe200048070ff */
[----:B------:R-:W-:Y:S01]  /*8520*/  @!P1 STG.E.U8 desc[UR32][R12.64+0x20], R109 ;  /* 0x0000206d0c009986 */ /* 0x000fe2000c101120 */
[C---:B------:R-:W-:Y:S01]  /*8530*/  ISETP.GE.AND P1, PT, R30.reuse, 0x2a, PT ;  /* 0x0000002a1e00780c */ /* 0x040fe20003f26270 */
[-C--:B------:R-:W-:Y:S01]  /*8540*/  FMUL R93, R93, R8.reuse ;  /* 0x000000085d5d7220 */ /* 0x080fe20000400000 */
[----:B------:R-:W-:Y:S01]  /*8550*/  F2FP.SATFINITE.E4M3.F32.PACK_AB_MERGE_C R105, RZ, R105, RZ ;  /* 0x00000069ff69723e */ /* 0x000fe200048070ff */
[----:B------:R1:W-:Y:S01]  /*8560*/  @!P6 STG.E.U8 desc[UR32][R12.64+0x21], R25 ;  /* 0x000021190c00e986 */ /* 0x0003e2000c101120 */
[----:B------:R-:W-:Y:S01]  /*8570*/  ISETP.GE.AND P6, PT, R30, 0x29, PT ;  /* 0x000000291e00780c */ /* 0x000fe20003fc6270 */
[-C--:B------:R-:W-:Y:S01]  /*8580*/  FMUL R92, R92, R8.reuse ;  /* 0x000000085c5c7220 */ /* 0x080fe20000400000 */
[C---:B------:R-:W-:Y:S01]  /*8590*/  ISETP.LT.OR P4, PT, R29.reuse, 0x1, !P1 ;  /* 0x000000011d00780c */ /* 0x040fe20004f81670 */
[----:B------:R-:W-:Y:S01]  /*85a0*/  @!P0 STG.E.U8 desc[UR32][R10.64+0x20], R107 ;  /* 0x0000206b0a008986 */ /* 0x000fe2000c101120 */
[----:B------:R-:W-:Y:S01]  /*85b0*/  ISETP.LT.OR P2, PT, R29, 0x1, !P6 ;  /* 0x000000011d00780c */ /* 0x000fe20007741670 */
[----:B------:R-:W-:Y:S01]  /*85c0*/  FMUL R91, R91, R8 ;  /* 0x000000085b5b7220 */ /* 0x000fe20000400000 */
[----:B0-----:R-:W-:Y:S01]  /*85d0*/  F2FP.SATFINITE.E4M3.F32.PACK_AB_MERGE_C R7, RZ, R106, RZ ;  /* 0x0000006aff07723e */ /* 0x001fe200048070ff */
[-C--:B------:R-:W-:Y:S01]  /*85e0*/  FMUL R90, R90, R8.reuse ;  /* 0x000000085a5a7220 */ /* 0x080fe20000400000 */
[C---:B------:R-:W-:Y:S01]  /*85f0*/  ISETP.LT.OR P0, PT, R29.reuse, 0x9, !P6 ;  /* 0x000000091d00780c */ /* 0x040fe20007701670 */
[----:B------:R-:W-:Y:S01]  /*8600*/  FMUL R88, R88, R8 ;  /* 0x0000000858587220 */ /* 0x000fe20000400000 */
[----:B------:R-:W-:Y:S01]  /*8610*/  ISETP.LT.OR P1, PT, R29, 0x9, !P1 ;  /* 0x000000091d00780c */ /* 0x000fe20004f21670 */
[----:B------:R0:W-:Y:S01]  /*8620*/  @!P5 STG.E.U8 desc[UR32][R10.64+0x21], R7 ;  /* 0x000021070a00d986 */ /* 0x0001e2000c101120 */
[----:B-1----:R-:W-:Y:S01]  /*8630*/  F2FP.SATFINITE.E4M3.F32.PACK_AB_MERGE_C R25, RZ, R104, RZ ;  /* 0x00000068ff19723e */ /* 0x002fe200048070ff */
[-C--:B------:R-:W-:Y:S01]  /*8640*/  FMUL R89, R89, R8.reuse ;  /* 0x0000000859597220 */ /* 0x080fe20000400000 */
[----:B------:R-:W-:Y:S01]  /*8650*/  F2FP.SATFINITE.E4M3.F32.PACK_AB_MERGE_C R103, RZ, R103, RZ ;  /* 0x00000067ff67723e */ /* 0x000fe200048070ff */
        /* <DEDUP_REMOVED lines=12> */
[-C--:B------:R-:W-:Y:S01]  /*8720*/  FMUL R85, R85, R8.reuse ;  /* 0x0000000855557220 */ /* 0x080fe20000400000 */
[----:B------:R-:W-:Y:S01]  /*8730*/  ISETP.LT.OR P4, PT, R29, 0x9, !P4 ;  /* 0x000000091d00780c */ /* 0x000fe20006781670 */
[----:B------:R-:W-:Y:S01]  /*8740*/  FMUL R83, R83, R8 ;  /* 0x0000000853537220 */ /* 0x000fe20000400000 */
[----:B0-----:R-:W-:Y:S01]  /*8750*/  F2FP.SATFINITE.E4M3.F32.PACK_AB_MERGE_C R7, RZ, R102, RZ ;  /* 0x00000066ff07723e */ /* 0x001fe200048070ff */
[-C--:B------:R-:W-:Y:S01]  /*8760*/  FMUL R82, R82, R8.reuse ;  /* 0x0000000852527220 */ /* 0x080fe20000400000 */
[----:B------:R-:W-:Y:S01]  /*8770*/  ISETP.GE.AND P0, PT, R30, 0x3a, PT ;  /* 0x0000003a1e00780c */ /* 0x000fe20003f06270 */
[----:B------:R-:W-:Y:S01]  /*8780*/  FMUL R80, R80, R8 ;  /* 0x0000000850507220 */ /* 0x000fe20000400000 */
[----:B-1----:R-:W-:Y:S01]  /*8790*/  F2FP.SATFINITE.E4M3.F32.PACK_AB_MERGE_C R25, RZ, R100, RZ ;  /* 0x00000064ff19723e */ /* 0x002fe200048070ff */
[----:B------:R0:W-:Y:S01]  /*87a0*/  @!P1 STG.E.U8 desc[UR32][R10.64+0x29], R7 ;  /* 0x000029070a009986 */ /* 0x0001e2000c101120 */
[----:B------:R-:W-:Y:S01]  /*87b0*/  ISETP.GE.AND P1, PT, R30, 0x39, PT ;  /* 0x000000391e00780c */ /* 0x000fe20003f26270 */
[-C--:B------:R-:W-:Y:S01]  /*87c0*/  FMUL R81, R81, R8.reuse ;  /* 0x0000000851517220 */ /* 0x080fe20000400000 */
[C---:B------:R-:W-:Y:S01]  /*87d0*/  ISETP.LT.OR P2, PT, R29.reuse, 0x9, !P2 ;  /* 0x000000091d00780c */ /* 0x040fe20005741670 */
[----:B------:R-:W-:Y:S01]  /*87e0*/  @!P5 STG.E.U8 desc[UR32][R12.64+0x30], R101 ;  /* 0x000030650c00d986 */ /* 0x000fe2000c101120 */
[----:B------:R-:W-:Y:S01]  /*87f0*/  ISETP.LT.OR P5, PT, R29, 0x1, !P0 ;  /* 0x000000011d00780c */ /* 0x000fe200047a1670 */
[-C--:B------:R-:W-:Y:S01]  /*8800*/  FMUL R23, R23, R8.reuse ;  /* 0x0000000817177220 */ /* 0x080fe20000400000 */
[----:B------:R-:W-:Y:S01]  /*8810*/  F2FP.SATFINITE.E4M3.F32.PACK_AB_MERGE_C R97, RZ, R97, RZ ;  /* 0x00000061ff61723e */ /* 0x000fe200048070ff */
[----:B------:R1:W-:Y:S01]  /*8820*/  @!P6 STG.E.U8 desc[UR32][R12.64+0x31], R25 ;  /* 0x000031190c00e986 */ /* 0x0003e2000c101120 */
[----:B------:R-:W-:Y:S01]  /*8830*/  F2FP.SATFINITE.E4M3.F32.PACK_AB_MERGE_C R95, RZ, R95, RZ ;  /* 0x0000005fff5f723e */ /* 0x000fe200048070ff */
        /* <DEDUP_REMOVED lines=8> */
[----:B------:R-:W-:Y:S01]  /*88c0*/  FMUL R19, R19, R8 ;  /* 0x0000000813137220 */ /* 0x000fe20000400000 */
[----:B------:R-:W-:Y:S01]  /*88d0*/  F2FP.SATFINITE.E4M3.F32.PACK_AB_MERGE_C R27, RZ, R94, RZ ;  /* 0x0000005eff1b723e */ /* 0x000fe200048070ff */
[----:B------:R-:W-:Y:S01]  /*88e0*/  FMUL R18, R18, R8 ;  /* 0x0000000812127220 */ /* 0x000fe20000400000 */
[----:B-1----:R-:W-:Y:S01]  /*88f0*/  F2FP.SATFINITE.E4M3.F32.PACK_AB_MERGE_C R25, RZ, R96, RZ ;  /* 0x00000060ff19723e */ /* 0x002fe200048070ff */
[----:B------:R0:W-:Y:S01]  /*8900*/  @!P2 STG.E.U8 desc[UR32][R10.64+0x31], R7 ;  /* 0x000031070a00a986 */ /* 0x0001e2000c101120 */
[----:B------:R-:W-:Y:S01]  /*8910*/  ISETP.GE.AND P2, PT, R30, 0x41, PT ;  /* 0x000000411e00780c */ /* 0x000fe20003f46270 */
[-C--:B------:R-:W-:Y:S01]  /*8920*/  FMUL R17, R17, R8.reuse ;  /* 0x0000000811117220 */ /* 0x080fe20000400000 */
[----:B------:R-:W-:Y:S01]  /*8930*/  F2FP.SATFINITE.E4M3.F32.PACK_AB_MERGE_C R93, RZ, R93, RZ ;  /* 0x0000005dff5d723e */ /* 0x000fe200048070ff */
[----:B------:R-:W-:Y:S01]  /*8940*/  @!P4 STG.E.U8 desc[UR32][R12.64+0x38], R97 ;  /* 0x000038610c00c986 */ /* 0x000fe2000c101120 */
[C---:B------:R-:W-:Y:S01]  /*8950*/  ISETP.LT.OR P4, PT, R29.reuse, 0x1, !P2 ;  /* 0x000000011d00780c */ /* 0x040fe20005781670 */
[-C--:B------:R-:W-:Y:S01]  /*8960*/  FMUL R16, R16, R8.reuse ;  /* 0x0000000810107220 */ /* 0x080fe20000400000 */
[----:B------:R-:W-:Y:S01]  /*8970*/  ISETP.LT.OR P2, PT, R29, 0x9, !P2 ;  /* 0x000000091d00780c */ /* 0x000fe20005741670 */
[----:B------:R1:W-:Y:S01]  /*8980*/  @!P5 STG.E.U8 desc[UR32][R12.64+0x39], R25 ;  /* 0x000039190c00d986 */ /* 0x0003e2000c101120 */
[----:B------:R-:W-:Y:S01]  /*8990*/  F2FP.SATFINITE.E4M3.F32.PACK_AB_MERGE_C R91, RZ, R91, RZ ;  /* 0x0000005bff5b723e */ /* 0x000fe200048070ff */
[-C--:B------:R-:W-:Y:S01]  /*89a0*/  FMUL R15, R15, R8.reuse ;  /* 0x000000080f0f7220 */ /* 0x080fe20000400000 */
[----:B------:R-:W-:Y:S01]  /*89b0*/  F2FP.SATFINITE.E4M3.F32.PACK_AB_MERGE_C R89, RZ, R89, RZ ;  /* 0x00000059ff59723e */ /* 0x000fe200048070ff */
[----:B------:R-:W-:Y:S01]  /*89c0*/  @!P1 STG.E.U8 desc[UR32][R10.64+0x38], R95 ;  /* 0x0000385f0a009986 */ /* 0x000fe2000c101120 */
[----:B------:R-:W-:Y:S01]  /*89d0*/  ISETP.GE.AND P1, PT, R30, 0x42, PT ;  /* 0x000000421e00780c */ /* 0x000fe20003f26270 */
[----:B------:R-:W-:Y:S01]  /*89e0*/  FMUL R14, R14, R8 ;  /* 0x000000080e0e7220 */ /* 0x000fe20000400000 */
[----:B0-----:R-:W-:Y:S01]  /*89f0*/  F2FP.SATFINITE.E4M3.F32.PACK_AB_MERGE_C R7, RZ, R92, RZ ;  /* 0x0000005cff07723e */ /* 0x001fe200048070ff */
[----:B------:R0:W-:Y:S01]  /*8a00*/  @!P0 STG.E.U8 desc[UR32][R10.64+0x39], R27 ;  /* 0x0000391b0a008986 */ /* 0x0001e2000c101120 */
[----:B------:R-:W-:-:S02]  /*8a10*/  ISETP.LT.OR P5, PT, R29, 0x1, !P1 ;  /* 0x000000011d00780c */ /* 0x000fc40004fa1670 */
[C---:B------:R-:W-:Y:S01]  /*8a20*/  ISETP.LT.OR P1, PT, R29.reuse, 0x9, !P1 ;  /* 0x000000091d00780c */ /* 0x040fe20004f21670 */
[----:B------:R-:W-:Y:S01]  /*8a30*/  @!P4 STG.E.U8 desc[UR32][R12.64+0x40], R93 ;  /* 0x0000405d0c00c986 */ /* 0x000fe2000c101120 */
[C---:B------:R-:W-:Y:S02]  /*8a40*/  ISETP.GE.AND P4, PT, R30.reuse, 0x4a, PT ;  /* 0x0000004a1e00780c */ /* 0x040fe40003f86270 */
[----:B------:R-:W-:Y:S02]  /*8a50*/  ISETP.GE.AND P0, PT, R30, 0x49, PT ;  /* 0x000000491e00780c */ /* 0x000fe40003f06270 */
[----:B-1----:R-:W-:Y:S02]  /*8a60*/  F2FP.SATFINITE.E4M3.F32.PACK_AB_MERGE_C R25, RZ, R90, RZ ;  /* 0x0000005aff19723e */ /* 0x002fe400048070ff */
[C---:B------:R-:W-:Y:S02]  /*8a70*/  ISETP.LT.OR P6, PT, R29.reuse, 0x1, !P0 ;  /* 0x000000011d00780c */ /* 0x040fe400047c1670 */
[C---:B------:R-:W-:Y:S01]  /*8a80*/  ISETP.LT.OR P0, PT, R29.reuse, 0x9, !P0 ;  /* 0x000000091d00780c */ /* 0x040fe20004701670 */
[----:B------:R1:W-:Y:S01]  /*8a90*/  @!P5 STG.E.U8 desc[UR32][R12.64+0x41], R7 ;  /* 0x000041070c00d986 */ /* 0x0003e2000c101120 */
[----:B------:R-:W-:-:S02]  /*8aa0*/  ISETP.LT.OR P5, PT, R29, 0x9, !P4 ;  /* 0x000000091d00780c */ /* 0x000fc400067a1670 */
[----:B------:R-:W-:Y:S01]  /*8ab0*/  F2FP.SATFINITE.E4M3.F32.PACK_AB_MERGE_C R87, RZ, R87, RZ ;  /* 0x00000057ff57723e */ /* 0x000fe200048070ff */
[----:B------:R-:W-:Y:S01]  /*8ac0*/  @!P2 STG.E.U8 desc[UR32][R10.64+0x40], R91 ;  /* 0x0000405b0a00a986 */ /* 0x000fe2000c101120 */
[----:B------:R-:W-:Y:S02]  /*8ad0*/  ISETP.LT.OR P2, PT, R29, 0x1, !P4 ;  /* 0x000000011d00780c */ /* 0x000fe40006741670 */
[C---:B------:R-:W-:Y:S01]  /*8ae0*/  ISETP.GE.AND P4, PT, R30.reuse, 0x52, PT ;  /* 0x000000521e00780c */ /* 0x040fe20003f86270 */
[----:B------:R2:W-:Y:S01]  /*8af0*/  @!P1 STG.E.U8 desc[UR32][R10.64+0x41], R25 ;  /* 0x000041190a009986 */ /* 0x0005e2000c101120 */
[----:B------:R-:W-:Y:S02]  /*8b00*/  ISETP.GE.AND P1, PT, R30, 0x51, PT ;  /* 0x000000511e00780c */ /* 0x000fe40003f26270 */
[----:B0-----:R-:W-:Y:S01]  /*8b10*/  F2FP.SATFINITE.E4M3.F32.PACK_AB_MERGE_C R27, RZ, R84, RZ ;  /* 0x00000054ff1b723e */ /* 0x001fe200048070ff */
[----:B------:R-:W-:Y:S01]  /*8b20*/  @!P6 STG.E.U8 desc[UR32][R12.64+0x48], R89 ;  /* 0x000048590c00e986 */ /* 0x000fe2000c101120 */
[----:B-1----:R-:W-:-:S02]  /*8b30*/  F2FP.SATFINITE.E4M3.F32.PACK_AB_MERGE_C R7, RZ, R88, RZ ;  /* 0x00000058ff07723e */ /* 0x002fc400048070ff */
[C---:B------:R-:W-:Y:S02]  /*8b40*/  ISETP.LT.OR P6, PT, R29.reuse, 0x1, !P1 ;  /* 0x000000011d00780c */ /* 0x040fe40004fc1670 */
[----:B------:R-:W-:Y:S01]  /*8b50*/  F2FP.SATFINITE.E4M3.F32.PACK_AB_MERGE_C R85, RZ, R85, RZ ;  /* 0x00000055ff55723e */ /* 0x000fe200048070ff */
[----:B------:R0:W-:Y:S01]  /*8b60*/  @!P2 STG.E.U8 desc[UR32][R12.64+0x49], R7 ;  /* 0x000049070c00a986 */ /* 0x0001e2000c101120 */
[C---:B------:R-:W-:Y:S02]  /*8b70*/  ISETP.LT.OR P2, PT, R29.reuse, 0x1, !P4 ;  /* 0x000000011d00780c */ /* 0x040fe40006741670 */
[----:B--2---:R-:W-:Y:S01]  /*8b80*/  F2FP.SATFINITE.E4M3.F32.PACK_AB_MERGE_C R25, RZ, R86, RZ ;  /* 0x00000056ff19723e */ /* 0x004fe200048070ff */
[----:B------:R-:W-:Y:S01]  /*8b90*/  @!P0 STG.E.U8 desc[UR32][R10.64+0x48], R87 ;  /* 0x000048570a008986 */ /* 0x000fe2000c101120 */
[C---:B------:R-:W-:Y:S02]  /*8ba0*/  ISETP.LT.OR P1, PT, R29.reuse, 0x9, !P1 ;  /* 0x000000091d00780c */ /* 0x040fe40004f21670 */
[----:B------:R-:W-:Y:S01]  /*8bb0*/  ISETP.GE.AND P0, PT, R30, 0x59, PT ;  /* 0x000000591e00780c */ /* 0x000fe20003f06270 */
[----:B------:R1:W-:Y:S01]  /*8bc0*/  @!P5 STG.E.U8 desc[UR32][R10.64+0x49], R25 ;  /* 0x000049190a00d986 */ /* 0x0003e2000c101120 */
[----:B------:R-:W-:-:S02]  /*8bd0*/  ISETP.LT.OR P5, PT, R29, 0x9, !P4 ;  /* 0x000000091d00780c */ /* 0x000fc400067a1670 */
[----:B------:R-:W-:Y:S01]  /*8be0*/  ISETP.GE.AND P4, PT, R30, 0x5a, PT ;  /* 0x0000005a1e00780c */ /* 0x000fe20003f86270 */
[----:B------:R-:W-:Y:S01]  /*8bf0*/  @!P6 STG.E.U8 desc[UR32][R12.64+0x50], R85 ;  /* 0x000050550c00e986 */ /* 0x000fe2000c101120 */
[C---:B------:R-:W-:Y:S02]  /*8c00*/  ISETP.LT.OR P6, PT, R29.reuse, 0x1, !P0 ;  /* 0x000000011d00780c */ /* 0x040fe400047c1670 */
[----:B------:R-:W-:Y:S01]  /*8c10*/  F2FP.SATFINITE.E4M3.F32.PACK_AB_MERGE_C R83, RZ, R83, RZ ;  /* 0x00000053ff53723e */ /* 0x000fe200048070ff */
[----:B------:R-:W-:Y:S01]  /*8c20*/  @!P2 STG.E.U8 desc[UR32][R12.64+0x51], R27 ;  /* 0x0000511b0c00a986 */ /* 0x000fe2000c101120 */
[----:B------:R-:W-:Y:S02]  /*8c30*/  ISETP.LT.OR P2, PT, R29, 0x1, !P4 ;  /* 0x000000011d00780c */ /* 0x000fe40006741670 */
[----:B0-----:R-:W-:Y:S01]  /*8c40*/  F2FP.SATFINITE.E4M3.F32.PACK_AB_MERGE_C R7, RZ, R82, RZ ;  /* 0x00000052ff07723e */ /* 0x001fe200048070ff */
[----:B------:R-:W-:Y:S01]  /*8c50*/  @!P1 STG.E.U8 desc[UR32][R10.64+0x50], R83 ;  /* 0x000050530a009986 */ /* 0x000fe2000c101120 */
[----:B-1----:R-:W-:-:S02]  /*8c60*/  F2FP.SATFINITE.E4M3.F32.PACK_AB_MERGE_C R25, RZ, R80, RZ ;  /* 0x00000050ff19723e */ /* 0x002fc400048070ff */
[----:B------:R-:W-:Y:S01]  /*8c70*/  F2FP.SATFINITE.E4M3.F32.PACK_AB_MERGE_C R81, RZ, R81, RZ ;  /* 0x00000051ff51723e */ /* 0x000fe200048070ff */
[----:B------:R0:W-:Y:S01]  /*8c80*/  @!P5 STG.E.U8 desc[UR32][R10.64+0x51], R7 ;  /* 0x000051070a00d986 */ /* 0x0001e2000c101120 */
[C---:B------:R-:W-:Y:S02]  /*8c90*/  ISETP.LT.OR P1, PT, R29.reuse, 0x9, !P0 ;  /* 0x000000091d00780c */ /* 0x040fe40004721670 */
[----:B------:R-:W-:Y:S01]  /*8ca0*/  ISETP.LT.OR P4, PT, R29, 0x9, !P4 ;  /* 0x000000091d00780c */ /* 0x000fe20006781670 */
[----:B------:R-:W-:Y:S01]  /*8cb0*/  @!P6 STG.E.U8 desc[UR32][R12.64+0x58], R81 ;  /* 0x000058510c00e986 */ /* 0x000fe2000c101120 */
[C---:B------:R-:W-:Y:S02]  /*8cc0*/  ISETP.GE.AND P0, PT, R30.reuse, 0x62, PT ;  /* 0x000000621e00780c */ /* 0x040fe40003f06270 */
[----:B------:R-:W-:Y:S01]  /*8cd0*/  F2FP.SATFINITE.E4M3.F32.PACK_AB_MERGE_C R23, RZ, R23, RZ ;  /* 0x00000017ff17723e */ /* 0x000fe200048070ff */
[----:B------:R1:W-:Y:S01]  /*8ce0*/  @!P2 STG.E.U8 desc[UR32][R12.64+0x59], R25 ;  /* 0x000059190c00a986 */ /* 0x0003e2000c101120 */
[----:B------:R-:W-:-:S02]  /*8cf0*/  ISETP.GE.AND P2, PT, R30, 0x61, PT ;  /* 0x000000611e00780c */ /* 0x000fc40003f46270 */
[C---:B------:R-:W-:Y:S02]  /*8d00*/  ISETP.LT.OR P6, PT, R29.reuse, 0x1, !P0 ;  /* 0x000000011d00780c */ /* 0x040fe400047c1670 */
[C---:B------:R-:W-:Y:S01]  /*8d10*/  ISETP.LT.OR P5, PT, R29.reuse, 0x1, !P2 ;  /* 0x000000011d00780c */ /* 0x040fe200057a1670 */
[----:B------:R-:W-:Y:S01]  /*8d20*/  @!P1 STG.E.U8 desc[UR32][R10.64+0x58], R23 ;  /* 0x000058170a009986 */ /* 0x000fe2000c101120 */
[----:B0-----:R-:W-:Y:S02]  /*8d30*/  F2FP.SATFINITE.E4M3.F32.PACK_AB_MERGE_C R7, RZ, R22, RZ ;  /* 0x00000016ff07723e */ /* 0x001fe400048070ff */
[----:B------:R-:W-:Y:S02]  /*8d40*/  F2FP.SATFINITE.E4M3.F32.PACK_AB_MERGE_C R21, RZ, R21, RZ ;  /* 0x00000015ff15723e */ /* 0x000fe400048070ff */
[----:B------:R-:W-:Y:S01]  /*8d50*/  ISETP.LT.OR P1, PT, R29, 0x9, !P2 ;  /* 0x000000091d00780c */ /* 0x000fe20005721670 */
[----:B------:R0:W-:Y:S01]  /*8d60*/  @!P4 STG.E.U8 desc[UR32][R10.64+0x59], R7 ;  /* 0x000059070a00c986 */ /* 0x0001e2000c101120 */
[----:B-1----:R-:W-:-:S02]  /*8d70*/  F2FP.SATFINITE.E4M3.F32.PACK_AB_MERGE_C R25, RZ, R20, RZ ;  /* 0x00000014ff19723e */ /* 0x002fc400048070ff */
[C---:B------:R-:W-:Y:S02]  /*8d80*/  ISETP.GE.AND P4, PT, R30.reuse, 0x69, PT ;  /* 0x000000691e00780c */ /* 0x040fe40003f86270 */
[----:B------:R-:W-:Y:S01]  /*8d90*/  ISETP.GE.AND P2, PT, R30, 0x6a, PT ;  /* 0x0000006a1e00780c */ /* 0x000fe20003f46270 */
[----:B------:R1:W-:Y:S01]  /*8da0*/  @!P5 STG.E.U8 desc[UR32][R12.64+0x60], R21 ;  /* 0x000060150c00d986 */ /* 0x0003e2000c101120 */
[C---:B------:R-:W-:Y:S02]  /*8db0*/  ISETP.LT.OR P0, PT, R29.reuse, 0x9, !P0 ;  /* 0x000000091d00780c */ /* 0x040fe40004701670 */
[C---:B------:R-:W-:Y:S01]  /*8dc0*/  ISETP.LT.OR P5, PT, R29.reuse, 0x1, !P4 ;  /* 0x000000011d00780c */ /* 0x040fe200067a1670 */
[----:B------:R2:W-:Y:S01]  /*8dd0*/  @!P6 STG.E.U8 desc[UR32][R12.64+0x61], R25 ;  /* 0x000061190c00e986 */ /* 0x0005e2000c101120 */
[C---:B------:R-:W-:Y:S02]  /*8de0*/  ISETP.LT.OR P6, PT, R29.reuse, 0x1, !P2 ;  /* 0x000000011d00780c */ /* 0x040fe400057c1670 */
[----:B------:R-:W-:-:S02]  /*8df0*/  ISETP.LT.OR P4, PT, R29, 0x9, !P4 ;  /* 0x000000091d00780c */ /* 0x000fc40006781670 */
[----:B------:R-:W-:Y:S02]  /*8e00*/  ISETP.LT.OR P2, PT, R29, 0x9, !P2 ;  /* 0x000000091d00780c */ /* 0x000fe40005741670 */
[----:B------:R-:W-:Y:S02]  /*8e10*/  F2FP.SATFINITE.E4M3.F32.PACK_AB_MERGE_C R19, RZ, R19, RZ ;  /* 0x00000013ff13723e */ /* 0x000fe400048070ff */
[----:B0-----:R-:W-:Y:S02]  /*8e20*/  F2FP.SATFINITE.E4M3.F32.PACK_AB_MERGE_C R7, RZ, R18, RZ ;  /* 0x00000012ff07723e */ /* 0x001fe400048070ff */
[----:B------:R-:W-:Y:S01]  /*8e30*/  F2FP.SATFINITE.E4M3.F32.PACK_AB_MERGE_C R17, RZ, R17, RZ ;  /* 0x00000011ff11723e */ /* 0x000fe200048070ff */
[----:B------:R2:W-:Y:S01]  /*8e40*/  @!P1 STG.E.U8 desc[UR32][R10.64+0x60], R19 ;  /* 0x000060130a009986 */ /* 0x0005e2000c101120 */
[----:B-1----:R-:W-:Y:S02]  /*8e50*/  F2FP.SATFINITE.E4M3.F32.PACK_AB_MERGE_C R21, RZ, R16, RZ ;  /* 0x00000010ff15723e */ /* 0x002fe400048070ff */
[----:B------:R-:W-:Y:S01]  /*8e60*/  F2FP.SATFINITE.E4M3.F32.PACK_AB_MERGE_C R15, RZ, R15, RZ ;  /* 0x0000000fff0f723e */ /* 0x000fe200048070ff */
[----:B------:R2:W-:Y:S01]  /*8e70*/  @!P0 STG.E.U8 desc[UR32][R10.64+0x61], R7 ;  /* 0x000061070a008986 */ /* 0x0005e2000c101120 */
[----:B------:R-:W-:-:S03]  /*8e80*/  F2FP.SATFINITE.E4M3.F32.PACK_AB_MERGE_C R23, RZ, R14, RZ ;  /* 0x0000000eff17723e */ /* 0x000fc600048070ff */
[----:B------:R2:W-:Y:S04]  /*8e90*/  @!P5 STG.E.U8 desc[UR32][R12.64+0x68], R17 ;  /* 0x000068110c00d986 */ /* 0x0005e8000c101120 */
[----:B------:R2:W-:Y:S04]  /*8ea0*/  @!P6 STG.E.U8 desc[UR32][R12.64+0x69], R21 ;  /* 0x000069150c00e986 */ /* 0x0005e8000c101120 */
[----:B------:R2:W-:Y:S04]  /*8eb0*/  @!P4 STG.E.U8 desc[UR32][R10.64+0x68], R15 ;  /* 0x0000680f0a00c986 */ /* 0x0005e8000c101120 */
[----:B------:R2:W-:Y:S02]  /*8ec0*/  @!P2 STG.E.U8 desc[UR32][R10.64+0x69], R23 ;  /* 0x000069170a00a986 */ /* 0x0005e4000c101120 */
.L_x_151:
[----:B------:R-:W-:Y:S05]  /*8ed0*/  BSYNC B0 ;  /* 0x0000000000007941 */ /* 0x000fea0003800000 */
.L_x_37:
[----:B------:R-:W-:Y:S01]  /*8ee0*/  ULDC UR8, c[0x0][0xc] ;  /* 0x0000030000087ab9 */ /* 0x000fe20000000800 */
[----:B------:R-:W-:Y:S01]  /*8ef0*/  ULDC UR9, c[0x0][0x10] ;  /* 0x0000040000097ab9 */ /* 0x000fe20000000800 */
[----:B--2-45:R-:W2:Y:S01]  /*8f00*/  LDC R7, c[0x0][0x14] ;  /* 0x00000500ff077b82 */ /* 0x034ea20000000800 */
[----:B------:R-:W-:Y:S01]  /*8f10*/  UIMAD.WIDE.U32 UR8, UR8, UR9, URZ ;  /* 0x00000009080872a5 */ /* 0x000fe2000f8e003f */
[----:B0-----:R-:W-:Y:S01]  /*8f20*/  PRMT R10, RZ, 0x7610, R10 ;  /* 0x00007610ff0a7816 */ /* 0x001fe2000000000a */
[----:B------:R-:W-:-:S04]  /*8f30*/  IMAD.MOV.U32 R11, RZ, RZ, -0x1 ;  /* 0xffffffffff0b7424 */ /* 0x000fc800078e00ff */
[----:B--2---:R-:W-:-:S04]  /*8f40*/  IMAD.WIDE.U32 R2, R7, UR8, R2 ;  /* 0x0000000807027c25 */ /* 0x004fc8000f8e0002 */
[----:B------:R-:W-:Y:S01]  /*8f50*/  IMAD R7, R7, UR9, RZ ;  /* 0x0000000907077c24 */ /* 0x000fe2000f8e02ff */
[----:B------:R-:W-:Y:S02]  /*8f60*/  ULDC.64 UR8, c[0x0][0x650] ;  /* 0x0001940000087ab9 */ /* 0x000fe40000000a00 */
[----:B------:R-:W-:Y:S01]  /*8f70*/  ISETP.GE.U32.AND P0, PT, R2, UR8, PT ;  /* 0x0000000802007c0c */ /* 0x000fe2000bf06070 */
[----:B------:R-:W-:Y:S02]  /*8f80*/  IMAD.IADD R3, R3, 0x1, R7 ;  /* 0x0000000103037824 */ /* 0x000fe400078e0207 */
[----:B------:R-:W-:-:S03]  /*8f90*/  IMAD.MOV.U32 R7, RZ, RZ, -0x1 ;  /* 0xffffffffff077424 */ /* 0x000fc600078e00ff */
[----:B------:R-:W-:-:S13]  /*8fa0*/  ISETP.GE.U32.AND.EX P0, PT, R3, UR9, PT, P0 ;  /* 0x0000000903007c0c */ /* 0x000fda000bf06100 */
[----:B------:R-:W-:Y:S05]  /*8fb0*/  @P0 BRA `(.L_x_152) ;  /* 0x0000000400600947 */ /* 0x000fea0003800000 */
[----:B------:R-:W0:Y:S01]  /*8fc0*/  S2R R22, SR_CTAID.X ;  /* 0x0000000000167919 */ /* 0x000e220000002500 */
[----:B------:R-:W2:Y:S01]  /*8fd0*/  LDC.64 R16, c[0x0][0x628] ;  /* 0x00018a00ff107b82 */ /* 0x000ea20000000a00 */
[----:B------:R-:W-:Y:S01]  /*8fe0*/  ULDC UR6, c[0x0][0x150] ;  /* 0x0000540000067ab9 */ /* 0x000fe20000000800 */
[----:B------:R-:W-:Y:S01]  /*8ff0*/  IMAD.MOV.U32 R14, RZ, RZ, R2 ;  /* 0x000000ffff0e7224 */ /* 0x000fe200078e0002 */
[----:B------:R-:W4:Y:S01]  /*9000*/  S2R R24, SR_CTAID.Y ;  /* 0x0000000000187919 */ /* 0x000f220000002600 */
[----:B------:R-:W-:-:S04]  /*9010*/  IMAD.MOV.U32 R15, RZ, RZ, R3 ;  /* 0x000000ffff0f7224 */ /* 0x000fc800078e0003 */
[----:B------:R-:W1:Y:S08]  /*9020*/  LDC R25, c[0x0][0x144] ;  /* 0x00005100ff197b82 */ /* 0x000e700000000800 */
[----:B------:R-:W1:Y:S08]  /*9030*/  LDC R18, c[0x0][0x630] ;  /* 0x00018c00ff127b82 */ /* 0x000e700000000800 */
[----:B------:R-:W1:Y:S01]  /*9040*/  LDC.64 R20, c[0x0][0x620] ;  /* 0x00018800ff147b82 */ /* 0x000e620000000a00 */
[----:B--2---:R-:W-:-:S04]  /*9050*/  ISETP.NE.U32.AND P0, PT, R16, RZ, PT ;  /* 0x000000ff1000720c */ /* 0x004fc80003f05070 */
[----:B------:R-:W-:Y:S02]  /*9060*/  ISETP.NE.AND.EX P0, PT, R17, RZ, PT, P0 ;  /* 0x000000ff1100720c */ /* 0x000fe40003f05300 */
[----:B0-----:R-:W-:-:S05]  /*9070*/  I2FP.F32.U32 R7, R22 ;  /* 0x0000001600077245 */ /* 0x001fca0000201000 */
[----:B------:R-:W-:-:S04]  /*9080*/  FMUL R7, R7, UR6 ;  /* 0x0000000607077c20 */ /* 0x000fc80008400000 */
[----:B------:R0:W2:Y:S02]  /*9090*/  F2I.U32.TRUNC.NTZ R23, R7 ;  /* 0x0000000700177305 */ /* 0x0000a4000020f000 */
[----:B----4-:R-:W-:Y:S05]  /*90a0*/  @!P0 BRA `(.L_x_153) ;  /* 0x0000000000288947 */ /* 0x010fea0003800000 */
[----:B0-----:R-:W0:Y:S02]  /*90b0*/  LDC R7, c[0x0][0x634] ;  /* 0x00018d00ff077b82 */ /* 0x001e240000000800 */
        /* <DEDUP_REMOVED lines=9> */
.L_x_153:
[-CC-:B-1----:R-:W-:Y:S01]  /*9150*/  SHF.R.U64 R19, R14, R18.reuse, R15.reuse ;  /* 0x000000120e137219 */ /* 0x182fe2000000120f */
[----:B------:R-:W1:Y:S01]  /*9160*/  LDC.64 R30, c[0x0][0x640] ;  /* 0x00019000ff1e7b82 */ /* 0x000e620000000a00 */
[----:B0-----:R-:W-:Y:S01]  /*9170*/  SHF.R.U32.HI R7, RZ, R18, R15 ;  /* 0x00000012ff077219 */ /* 0x001fe2000001160f */
[----:B--2---:R-:W-:Y:S01]  /*9180*/  IMAD.MOV R23, RZ, RZ, -R23 ;  /* 0x000000ffff177224 */ /* 0x004fe200078e0a17 */
[----:B------:R-:W-:Y:S01]  /*9190*/  IADD3 R13, P0, RZ, -R19, RZ ;  /* 0x80000013ff0d7210 */ /* 0x000fe20007f1e0ff */
[----:B------:R-:W-:Y:S02]  /*91a0*/  ULDC UR6, c[0x0][0x154] ;  /* 0x0000550000067ab9 */ /* 0x000fe40000000800 */
[----:B------:R-:W-:Y:S02]  /*91b0*/  IMAD R25, R25, R23, R22 ;  /* 0x0000001719197224 */ /* 0x000fe400078e0216 */
[----:B------:R-:W0:Y:S01]  /*91c0*/  LDC R14, c[0x0][0x618] ;  /* 0x00018600ff0e7b82 */ /* 0x000e220000000800 */
[----:B------:R-:W-:-:S02]  /*91d0*/  IMAD.X R7, RZ, RZ, ~R7, P0 ;  /* 0x000000ffff077224 */ /* 0x000fc400000e0e07 */
[----:B------:R-:W-:-:S04]  /*91e0*/  IMAD.WIDE.U32 R10, R13, R20, R2 ;  /* 0x000000140d0a7225 */ /* 0x000fc800078e0002 */
[----:B------:R-:W-:Y:S01]  /*91f0*/  IMAD R12, R7, R20, RZ ;  /* 0x00000014070c7224 */ /* 0x000fe200078e02ff */
[----:B---3--:R-:W2:Y:S03]  /*9200*/  LDC R26, c[0x0][0x608] ;  /* 0x00018200ff1a7b82 */ /* 0x008ea60000000800 */
[----:B------:R-:W-:Y:S02]  /*9210*/  IMAD R7, R13, R21, R12 ;  /* 0x000000150d077224 */ /* 0x000fe400078e020c */
[----:B------:R-:W-:Y:S02]  /*9220*/  IMAD.MOV.U32 R13, RZ, RZ, 0x1 ;  /* 0x00000001ff0d7424 */ /* 0x000fe400078e00ff */
[----:B------:R-:W-:Y:S01]  /*9230*/  IMAD.IADD R7, R11, 0x1, R7 ;  /* 0x000000010b077824 */ /* 0x000fe200078e0207 */
[----:B------:R-:W3:Y:S01]  /*9240*/  LDC R28, c[0x0][0x658] ;  /* 0x00019600ff1c7b82 */ /* 0x000ee20000000800 */
[----:B------:R-:W-:-:S02]  /*9250*/  I2FP.F32.U32 R11, R24 ;  /* 0x00000018000b7245 */ /* 0x000fc40000201000 */
[----:B-1----:R-:W-:-:S03]  /*9260*/  ISETP.NE.U32.AND P0, PT, R30, RZ, PT ;  /* 0x000000ff1e00720c */ /* 0x002fc60003f05070 */
[----:B------:R-:W-:Y:S01]  /*9270*/  FMUL R12, R11, UR6 ;  /* 0x000000060b0c7c20 */ /* 0x000fe20008400000 */
[----:B------:R-:W-:Y:S01]  /*9280*/  ISETP.NE.AND.EX P0, PT, R31, RZ, PT, P0 ;  /* 0x000000ff1f00720c */ /* 0x000fe20003f05300 */
[----:B------:R-:W1:Y:S01]  /*9290*/  LDC R23, c[0x0][0x148] ;  /* 0x00005200ff177b82 */ /* 0x000e620000000800 */
[-CC-:B0-----:R-:W-:Y:S01]  /*92a0*/  SHF.R.U64 R18, R10, R14.reuse, R7.reuse ;  /* 0x0000000e0a127219 */ /* 0x181fe20000001207 */
[----:B------:R0:W4:Y:S01]  /*92b0*/  F2I.U32.TRUNC.NTZ R20, R12 ;  /* 0x0000000c00147305 */ /* 0x000122000020f000 */
[----:B------:R-:W-:Y:S01]  /*92c0*/  SHF.R.U32.HI R7, RZ, R14, R7 ;  /* 0x0000000eff077219 */ /* 0x000fe20000011607 */
[----:B------:R-:W-:-:S04]  /*92d0*/  IMAD.MOV.U32 R11, RZ, RZ, -0x1 ;  /* 0xffffffffff0b7424 */ /* 0x000fc800078e00ff */
[----:B------:R-:W0:Y:S01]  /*92e0*/  LDC R22, c[0x0][0x600] ;  /* 0x00018000ff167b82 */ /* 0x000e220000000800 */
[-CC-:B--2---:R-:W-:Y:S02]  /*92f0*/  SHF.R.U64 R16, R18, R26.reuse, R7.reuse ;  /* 0x0000001a12107219 */ /* 0x184fe40000001207 */
[----:B------:R-:W-:-:S05]  /*9300*/  SHF.R.U32.HI R7, RZ, R26, R7 ;  /* 0x0000001aff077219 */ /* 0x000fca0000011607 */
[----:B------:R-:W2:Y:S01]  /*9310*/  LDC R29, c[0x0][0x648] ;  /* 0x00019200ff1d7b82 */ /* 0x000ea20000000800 */
[-C--:B---3--:R-:W-:Y:S02]  /*9320*/  SHF.L.U32 R10, R11, R28.reuse, RZ ;  /* 0x0000001c0b0a7219 */ /* 0x088fe400000006ff */
[--C-:B------:R-:W-:Y:S02]  /*9330*/  SHF.R.U64 R21, R16, R28, R7.reuse ;  /* 0x0000001c10157219 */ /* 0x100fe40000001207 */
[----:B------:R-:W-:Y:S02]  /*9340*/  LOP3.LUT R27, RZ, R10, RZ, 0x33, !PT ;  /* 0x0000000aff1b7212 */ /* 0x000fe400078e33ff */
[-C--:B------:R-:W-:Y:S01]  /*9350*/  SHF.R.U32.HI R11, RZ, R28.reuse, R7 ;  /* 0x0000001cff0b7219 */ /* 0x080fe20000011607 */
[----:B------:R-:W3:Y:S01]  /*9360*/  LDC R32, c[0x0][0x638] ;  /* 0x00018e00ff207b82 */ /* 0x000ee20000000800 */
[----:B------:R-:W-:Y:S01]  /*9370*/  SHF.L.U32 R26, R13, R28, RZ ;  /* 0x0000001c0d1a7219 */ /* 0x000fe200000006ff */
[----:B------:R-:W-:-:S06]  /*9380*/  IMAD.MOV.U32 R10, RZ, RZ, R21 ;  /* 0x000000ffff0a7224 */ /* 0x000fcc00078e0015 */
[----:B------:R-:W0:Y:S01]  /*9390*/  LDC R33, c[0x0][0x610] ;  /* 0x00018400ff217b82 */ /* 0x000e220000000800 */
[----:B----4-:R-:W-:Y:S05]  /*93a0*/  @!P0 BRA `(.L_x_154) ;  /* 0x0000000000288947 */ /* 0x010fea0003800000 */
[----:B------:R-:W4:Y:S02]  /*93b0*/  LDC R10, c[0x0][0x64c] ;  /* 0x00019300ff0a7b82 */ /* 0x000f240000000800 */
[----:B----4-:R-:W-:-:S05]  /*93c0*/  IADD3 R7, P0, R21, R10, RZ ;  /* 0x0000000a15077210 */ /* 0x010fca0007f1e0ff */
[----:B------:R-:W-:-:S04]  /*93d0*/  IMAD.X R17, RZ, RZ, R11, P0 ;  /* 0x000000ffff117224 */ /* 0x000fc800000e060b */
[----:B------:R-:W-:-:S04]  /*93e0*/  IMAD.WIDE.U32 R10, R17, R30, RZ ;  /* 0x0000001e110a7225 */ /* 0x000fc800078e00ff */
[----:B0-----:R-:W-:-:S04]  /*93f0*/  IMAD.WIDE.U32 R12, P0, R7, R31, R10 ;  /* 0x0000001f070c7225 */ /* 0x001fc8000780000a */
[----:B------:R-:W-:-:S04]  /*9400*/  IMAD.WIDE.U32 R10, R7, R30, RZ ;  /* 0x0000001e070a7225 */ /* 0x000fc800078e00ff */
[----:B------:R-:W-:Y:S01]  /*9410*/  IMAD.X R15, RZ, RZ, RZ, P0 ;  /* 0x000000ffff0f7224 */ /* 0x000fe200000e06ff */
[----:B------:R-:W-:Y:S01]  /*9420*/  IADD3 RZ, P0, R11, R12, RZ ;  /* 0x0000000c0bff7210 */ /* 0x000fe20007f1e0ff */
[----:B------:R-:W-:-:S04]  /*9430*/  IMAD.MOV.U32 R14, RZ, RZ, R13 ;  /* 0x000000ffff0e7224 */ /* 0x000fc800078e000d */
[----:B------:R-:W-:-:S08]  /*9440*/  IMAD.WIDE.U32.X R10, R17, R31, R14, P0 ;  /* 0x0000001f110a7225 */ /* 0x000fd000000e040e */
.L_x_154:
[----:B--2---:R-:W-:Y:S01]  /*9450*/  SHF.R.U64 R7, R10, R29, R11 ;  /* 0x0000001d0a077219 */ /* 0x004fe2000000120b */
[----:B0-----:R-:W-:Y:S01]  /*9460*/  VIADD R11, R22, 0xffffffff ;  /* 0xffffffff160b7836 */ /* 0x001fe20000000000 */
[----:B------:R-:W-:Y:S01]  /*9470*/  LOP3.LUT R28, R16, R27, RZ, 0xc0, !PT ;  /* 0x0000001b101c7212 */ /* 0x000fe200078ec0ff */
[----:B------:R-:W-:Y:S02]  /*9480*/  IMAD.MOV R20, RZ, RZ, -R20 ;  /* 0x000000ffff147224 */ /* 0x000fe400078e0a14 */
[----:B------:R-:W-:Y:S01]  /*9490*/  IMAD.MOV R10, RZ, RZ, -R7 ;  /* 0x000000ffff0a7224 */ /* 0x000fe200078e0a07 */
[----:B------:R-:W-:Y:S01]  /*94a0*/  LOP3.LUT R18, R18, R11, RZ, 0xc0, !PT ;  /* 0x0000000b12127212 */ /* 0x000fe200078ec0ff */
[----:B------:R-:W-:Y:S02]  /*94b0*/  IMAD R28, R26, R7, R28 ;  /* 0x000000071a1c7224 */ /* 0x000fe400078e021c */
[----:B-1----:R-:W-:Y:S02]  /*94c0*/  @P3 IMAD R25, R23, R20, R24 ;  /* 0x0000001417193224 */ /* 0x002fe400078e0218 */
[----:B---3--:R-:W-:-:S02]  /*94d0*/  IMAD R7, R10, R32, R21 ;  /* 0x000000200a077224 */ /* 0x008fc400078e0215 */
[----:B------:R-:W-:Y:S02]  /*94e0*/  IMAD R28, R28, R33, R25 ;  /* 0x000000211c1c7224 */ /* 0x000fe400078e0219 */
[----:B------:R-:W-:Y:S02]  /*94f0*/  IMAD R7, R7, R22, R18 ;  /* 0x0000001607077224 */ /* 0x000fe400078e0212 */
[----:B------:R-:W-:-:S03]  /*9500*/  IMAD.MOV.U32 R10, RZ, RZ, 0x1 ;  /* 0x00000001ff0a7424 */ /* 0x000fc600078e00ff */
[----:B------:R-:W-:Y:S02]  /*9510*/  SEL R11, R7, R28, !P3 ;  /* 0x0000001c070b7207 */ /* 0x000fe40005800000 */
[----:B------:R-:W-:Y:S01]  /*9520*/  SEL R28, R28, R7, !P3 ;  /* 0x000000071c1c7207 */ /* 0x000fe20005800000 */
[----:B------:R-:W-:-:S07]  /*9530*/  IMAD.MOV.U32 R7, RZ, RZ, R19 ;  /* 0x000000ffff077224 */ /* 0x000fce00078e0013 */
.L_x_152:
[----:B------:R-:W-:Y:S01]  /*9540*/  LOP3.LUT P0, RZ, R10, 0xff, RZ, 0xc0, !PT ;  /* 0x000000ff0aff7812 */ /* 0x000fe2000780c0ff */
[----:B------:R-:W-:-:S12]  /*9550*/  IMAD.MOV.U32 R10, RZ, RZ, R28 ;  /* 0x000000ffff0a7224 */ /* 0x000fd800078e001c */
[----:B------:R-:W-:Y:S05]  /*9560*/  @P0 BRA `(.L_x_155) ;  /* 0xffffff7c00100947 */ /* 0x000fea000383ffff */
[----:B------:R-:W-:Y:S05]  /*9570*/  EXIT ;  /* 0x000000000000794d */ /* 0x000fea0003800000 */
.L_x_7:
[----:B0-----:R-:W-:Y:S01]  /*9580*/  ULDC.64 UR4, c[0x0][0x650] ;  /* 0x0001940000047ab9 */ /* 0x001fe20000000a00 */
        /* <DEDUP_REMOVED lines=25> */
.L_x_157:
[----:B------:R-:W0:Y:S01]  /*9720*/  LDC.64 R28, c[0x0][0x640] ;  /* 0x00019000ff1c7b82 */ /* 0x000e220000000a00 */
[-CC-:B------:R-:W-:Y:S01]  /*9730*/  SHF.R.U64 R21, R16, R6.reuse, R17.reuse ;  /* 0x0000000610157219 */ /* 0x180fe20000001211 */
[----:B------:R-:W-:Y:S01]  /*9740*/  IMAD.MOV.U32 R31, RZ, RZ, 0x1 ;  /* 0x00000001ff1f7424 */ /* 0x000fe200078e00ff */
[----:B------:R-:W-:Y:S02]  /*9750*/  SHF.R.U32.HI R5, RZ, R6, R17 ;  /* 0x00000006ff057219 */ /* 0x000fe40000011611 */
        /* <DEDUP_REMOVED lines=9> */
[----:B0-----:R-:W-:Y:S01]  /*97f0*/  ISETP.NE.U32.AND P0, PT, R28, RZ, PT ;  /* 0x000000ff1c00720c */ /* 0x001fe20003f05070 */
[----:B------:R-:W-:-:S03]  /*9800*/  IMAD.MOV.U32 R11, RZ, RZ, -0x1 ;  /* 0xffffffffff0b7424 */ /* 0x000fc600078e00ff */
[----:B------:R-:W-:Y:S02]  /*9810*/  ISETP.NE.AND.EX P0, PT, R29, RZ, PT, P0 ;  /* 0x000000ff1d00720c */ /* 0x000fe40003f05300 */
[----:B------:R-:W0:Y:S01]  /*9820*/  LDC R24, c[0x0][0x600] ;  /* 0x00018000ff187b82 */ /* 0x000e220000000800 */
[-CC-:B-1----:R-:W-:Y:S02]  /*9830*/  SHF.R.U64 R18, R10, R14.reuse, R5.reuse ;  /* 0x0000000e0a127219 */ /* 0x182fe40000001205 */
[----:B------:R-:W-:-:S05]  /*9840*/  SHF.R.U32.HI R5, RZ, R14, R5 ;  /* 0x0000000eff057219 */ /* 0x000fca0000011605 */
        /* <DEDUP_REMOVED lines=21> */
.L_x_158:
[----:B-1----:R-:W-:Y:S01]  /*99a0*/  SHF.R.U64 R6, R10, R25, R11 ;  /* 0x000000190a067219 */ /* 0x002fe2000000120b */
[----:B0-----:R-:W-:Y:S01]  /*99b0*/  VIADD R11, R24, 0xffffffff ;  /* 0xffffffff180b7836 */ /* 0x001fe20000000000 */
[----:B------:R-:W-:Y:S01]  /*99c0*/  SHF.L.U32 R9, R31, R26, RZ ;  /* 0x0000001a1f097219 */ /* 0x000fe200000006ff */
[----:B------:R-:W-:Y:S01]  /*99d0*/  @P3 IMAD R12, R13, R20, R8 ;  /* 0x000000140d0c3224 */ /* 0x000fe200078e0208 */
[----:B------:R-:W-:Y:S01]  /*99e0*/  LOP3.LUT R5, R22, R33, RZ, 0xc0, !PT ;  /* 0x0000002116057212 */ /* 0x000fe200078ec0ff */
[----:B------:R-:W-:Y:S01]  /*99f0*/  IMAD.MOV R10, RZ, RZ, -R6 ;  /* 0x000000ffff0a7224 */ /* 0x000fe200078e0a06 */
[----:B------:R-:W-:Y:S01]  /*9a00*/  LOP3.LUT R18, R18, R11, RZ, 0xc0, !PT ;  /* 0x0000000b12127212 */ /* 0x000fe200078ec0ff */
[----:B------:R-:W-:Y:S02]  /*9a10*/  IMAD.MOV.U32 R16, RZ, RZ, R21 ;  /* 0x000000ffff107224 */ /* 0x000fe400078e0015 */
[----:B------:R-:W-:Y:S02]  /*9a20*/  IMAD R9, R9, R6, R5 ;  /* 0x0000000609097224 */ /* 0x000fe400078e0205 */
[----:B--2---:R-:W-:-:S02]  /*9a30*/  IMAD R5, R10, R27, R23 ;  /* 0x0000001b0a057224 */ /* 0x004fc400078e0217 */
[----:B---3--:R-:W-:Y:S02]  /*9a40*/  IMAD R12, R9, R30, R12 ;  /* 0x0000001e090c7224 */ /* 0x008fe400078e020c */
[----:B------:R-:W-:Y:S02]  /*9a50*/  IMAD.MOV.U32 R6, RZ, RZ, 0x1 ;  /* 0x00000001ff067424 */ /* 0x000fe400078e00ff */
[----:B------:R-:W-:-:S03]  /*9a60*/  IMAD R9, R5, R24, R18 ;  /* 0x0000001805097224 */ /* 0x000fc600078e0212 */
[----:B------:R-:W-:Y:S02]  /*9a70*/  PRMT R5, R6, 0x7610, R5 ;  /* 0x0000761006057816 */ /* 0x000fe40000000005 */
[----:B------:R-:W-:Y:S02]  /*9a80*/  SEL R6, R9, R12, !P3 ;  /* 0x0000000c09067207 */ /* 0x000fe40005800000 */
[----:B------:R-:W-:-:S07]  /*9a90*/  SEL R18, R12, R9, !P3 ;  /* 0x000000090c127207 */ /* 0x000fce0005800000 */
.L_x_156:
[----:B------:R-:W-:-:S08]  /*9aa0*/  NOP ;  /* 0x0000000000007918 */ /* 0x000fd00000000000 */
[----:B------:R-:W0:-:S00]  /*9ab0*/  USETMAXREG.DEALLOC.CTAPOOL 0x28 ;  /* 0x00000028000079c8 */ /* 0x000e0000080e0500 */
[----:B0-----:R-:W-:-:S13]  /*9ac0*/  ISETP.NE.AND P0, PT, R7, RZ, PT ;  /* 0x000000ff0700720c */ /* 0x001fda0003f05270 */
[----:B------:R-:W-:Y:S05]  /*9ad0*/  @P0 EXIT ;  /* 0x000000000000094d */ /* 0x000fea0003800000 */
[----:B------:R-:W-:Y:S01]  /*9ae0*/  LOP3.LUT P0, RZ, R5, 0xff, RZ, 0xc0, !PT ;  /* 0x000000ff05ff7812 */ /* 0x000fe2000780c0ff */
[----:B------:R-:W-:Y:S02]  /*9af0*/  IMAD.MOV.U32 R5, RZ, RZ, 0x1 ;  /* 0x00000001ff057424 */ /* 0x000fe400078e00ff */
[----:B------:R-:W-:-:S10]  /*9b00*/  IMAD.MOV.U32 R17, RZ, RZ, RZ ;  /* 0x000000ffff117224 */ /* 0x000fd400078e00ff */
[----:B------:R-:W-:Y:S05]  /*9b10*/  @!P0 BRA `(.L_x_159) ;  /* 0x0000000c00608947 */ /* 0x000fea0003800000 */
[----:B------:R-:W0:Y:S01]  /*9b20*/  LDC R5, c[0x0][0x28c] ;  /* 0x0000a300ff057b82 */ /* 0x000e220000000800 */
[----:B------:R-:W1:Y:S01]  /*9b30*/  S2R R11, SR_CgaCtaId ;  /* 0x00000000000b7919 */ /* 0x000e620000008800 */
[----:B------:R-:W-:Y:S01]  /*9b40*/  ULDC UR5, c[0x0][0x658] ;  /* 0x0001960000057ab9 */ /* 0x000fe20000000800 */
[----:B------:R-:W-:Y:S01]  /*9b50*/  UMOV UR7, 0xffffffff ;  /* 0xffffffff00077882 */ /* 0x000fe20000000000 */
[----:B------:R-:W-:Y:S01]  /*9b60*/  ULDC UR6, c[0x0][0xc] ;  /* 0x0000030000067ab9 */ /* 0x000fe20000000800 */
[----:B------:R-:W-:Y:S01]  /*9b70*/  USHF.L.U32 UR9, UR7, UR5, URZ ;  /* 0x0000000507097299 */ /* 0x000fe2000800063f */
[----:B------:R-:W-:Y:S01]  /*9b80*/  BSSY B0, `(.L_x_159) ;  /* 0x00000d1000007945 */ /* 0x000fe20003800000 */
[----:B------:R-:W-:Y:S01]  /*9b90*/  UMOV UR8, 0x1 ;  /* 0x0000000100087882 */ /* 0x000fe20000000000 */
[----:B------:R-:W-:Y:S01]  /*9ba0*/  ULDC UR7, c[0x0][0x10] ;  /* 0x0000040000077ab9 */ /* 0x000fe20000000800 */
[----:B------:R-:W-:Y:S01]  /*9bb0*/  USHF.L.U32 UR5, UR8, UR5, URZ ;  /* 0x0000000508057299 */ /* 0x000fe2000800063f */
[----:B------:R-:W-:Y:S01]  /*9bc0*/  IMAD.MOV.U32 R14, RZ, RZ, 0x1 ;  /* 0x00000001ff0e7424 */ /* 0x000fe200078e00ff */
[----:B------:R-:W-:Y:S01]  /*9bd0*/  UIMAD.WIDE.U32 UR6, UR6, UR7, URZ ;  /* 0x00000007060672a5 */ /* 0x000fe2000f8e003f */
[----:B------:R-:W-:Y:S01]  /*9be0*/  LOP3.LUT R15, R4, 0x2, RZ, 0xfc, !PT ;  /* 0x00000002040f7812 */ /* 0x000fe200078efcff */
[----:B------:R-:W-:Y:S01]  /*9bf0*/  ULDC UR8, c[0x0][0x14] ;  /* 0x0000050000087ab9 */ /* 0x000fe20000000800 */
[----:B------:R-:W-:Y:S01]  /*9c00*/  IMAD.MOV.U32 R17, RZ, RZ, RZ ;  /* 0x000000ffff117224 */ /* 0x000fe200078e00ff */
[----:B------:R-:W-:-:S02]  /*9c10*/  UIMAD.WIDE.U32 UR30, UR6, UR8, URZ ;  /* 0x00000008061e72a5 */ /* 0x000fc4000f8e003f */
[----:B------:R-:W-:Y:S01]  /*9c20*/  UIMAD UR7, UR7, UR8, URZ ;  /* 0x00000008070772a4 */ /* 0x000fe2000f8e023f */
[----:B------:R-:W-:Y:S01]  /*9c30*/  ULDC UR4, c[0x0][0x600] ;  /* 0x0001800000047ab9 */ /* 0x000fe20000000800 */
[----:B------:R-:W-:Y:S02]  /*9c40*/  ULOP3.LUT UR6, URZ, UR9, URZ, 0x33, !UPT ;  /* 0x000000093f067292 */ /* 0x000fe4000f8e333f */
[----:B------:R-:W-:Y:S01]  /*9c50*/  UIADD3 UR4, UR4, -0x1, URZ ;  /* 0xffffffff04047890 */ /* 0x000fe2000fffe03f */
[----:B0-----:R-:W-:Y:S01]  /*9c60*/  VIADD R5, R5, 0xff ;  /* 0x000000ff05057836 */ /* 0x001fe20000000000 */
[----:B------:R-:W-:Y:S01]  /*9c70*/  UIADD3 UR7, UR31, UR7, URZ ;  /* 0x000000071f077290 */ /* 0x000fe2000fffe03f */
[----:B------:R-:W-:-:S03]  /*9c80*/  ULDC.64 UR38, c[0x0][0x198] ;  /* 0x0000660000267ab9 */ /* 0x000fc60000000a00 */
[----:B------:R-:W-:-:S04]  /*9c90*/  SHF.R.S32.HI R8, RZ, 0x1f, R5 ;  /* 0x0000001fff087819 */ /* 0x000fc80000011405 */
[----:B------:R-:W-:Y:S01]  /*9ca0*/  LEA.HI R8, R8, R5, RZ, 0x8 ;  /* 0x0000000508087211 */ /* 0x000fe200078f40ff */
[----:B------:R-:W-:Y:S01]  /*9cb0*/  IMAD.MOV.U32 R5, RZ, RZ, 0x1 ;  /* 0x00000001ff057424 */ /* 0x000fe200078e00ff */
[----:B-1----:R-:W-:Y:S02]  /*9cc0*/  LOP3.LUT R11, R11, 0x1, RZ, 0xc0, !PT ;  /* 0x000000010b0b7812 */ /* 0x002fe400078ec0ff */
[----:B------:R-:W-:-:S05]  /*9cd0*/  SHF.R.S32.HI R10, RZ, 0x8, R8 ;  /* 0x00000008ff0a7819 */ /* 0x000fca0000011408 */
[----:B------:R-:W-:-:S07]  /*9ce0*/  VIADD R12, R10, 0x1 ;  /* 0x000000010a0c7836 */ /* 0x000fce0000000000 */
.L_x_170:
[----:B------:R-:W-:-:S03]  /*9cf0*/  UMOV UR8, 0xffffffff ;  /* 0xffffffff00087882 */ /* 0x000fc60000000000 */
[----:B------:R-:W-:Y:S05]  /*9d00*/  BRA.DIV UR8, `(.L_x_160) ;  /* 0x0000000e08b07947 */ /* 0x000fea000b800000 */
[----:B------:R-:W-:-:S13]  /*9d10*/  ELECT P0, URZ, PT ;  /* 0x00000000003f782f */ /* 0x000fda0003800000 */
.L_x_180:
[----:B------:R-:W0:Y:S01]  /*9d20*/  LDC R7, c[0x0][0x28c] ;  /* 0x0000a300ff077b82 */ /* 0x000e220000000800 */
[----:B------:R-:W-:Y:S01]  /*9d30*/  BSSY B1, `(.L_x_161) ;  /* 0x0000045000017945 */ /* 0x000fe20003800000 */
[----:B0-----:R-:W-:-:S13]  /*9d40*/  ISETP.LT.OR P0, PT, R7, 0x1, !P0 ;  /* 0x000000010700780c */ /* 0x001fda0004701670 */
[----:B------:R-:W-:Y:S05]  /*9d50*/  @P0 BRA `(.L_x_162) ;  /* 0x0000000400080947 */ /* 0x000fea0003800000 */
[----:B------:R-:W-:Y:S02]  /*9d60*/  IMAD R9, R6, 0x2, R11 ;  /* 0x0000000206097824 */ /* 0x000fe400078e020b */
[----:B------:R-:W-:Y:S02]  /*9d70*/  IMAD.SHL.U32 R19, R18, 0x80, RZ ;  /* 0x0000008012137824 */ /* 0x000fe400078e00ff */
[----:B------:R-:W-:Y:S02]  /*9d80*/  IMAD.MOV.U32 R22, RZ, RZ, RZ ;  /* 0x000000ffff167224 */ /* 0x000fe400078e00ff */
[----:B------:R-:W-:Y:S02]  /*9d90*/  IMAD.MOV.U32 R6, RZ, RZ, R12 ;  /* 0x000000ffff067224 */ /* 0x000fe400078e000c */
[----:B------:R-:W-:Y:S02]  /*9da0*/  IMAD.MOV.U32 R7, RZ, RZ, R5 ;  /* 0x000000ffff077224 */ /* 0x000fe400078e0005 */
[----:B------:R-:W-:-:S02]  /*9db0*/  IMAD.MOV.U32 R8, RZ, RZ, R17 ;  /* 0x000000ffff087224 */ /* 0x000fc400078e0011 */
[----:B------:R-:W-:-:S07]  /*9dc0*/  IMAD R20, R9, 0x38, RZ ;  /* 0x0000003809147824 */ /* 0x000fce00078e02ff */
.L_x_165:
[----:B------:R-:W0:Y:S01]  /*9dd0*/  S2R R18, SR_CgaCtaId ;  /* 0x0000000000127919 */ /* 0x000e220000008800 */
[----:B------:R-:W-:Y:S02]  /*9de0*/  MOV R9, 0x400 ;  /* 0x0000040000097802 */ /* 0x000fe40000000f00 */
[----:B------:R-:W-:-:S13]  /*9df0*/  LOP3.LUT P1, RZ, R0, 0x7f, RZ, 0xc0, !PT ;  /* 0x0000007f00ff7812 */ /* 0x000fda000782c0ff */
[----:B------:R-:W1:Y:S01]  /*9e00*/  @!P1 LDC R13, c[0x0][0x500] ;  /* 0x00014000ff0d9b82 */ /* 0x000e620000000800 */
[----:B0-----:R-:W-:Y:S02]  /*9e10*/  LEA R21, R18, R9, 0x18 ;  /* 0x0000000912157211 */ /* 0x001fe400078ec0ff */
[----:B------:R-:W-:-:S03]  /*9e20*/  SHF.L.U32 R9, R7, 0x1f, RZ ;  /* 0x0000001f07097819 */ /* 0x000fc600000006ff */
[----:B------:R-:W-:-:S04]  /*9e30*/  IMAD R18, R8, 0x8, R21 ;  /* 0x0000000808127824 */ /* 0x000fc800078e0215 */
[----:B------:R-:W0:Y:S02]  /*9e40*/  SYNCS.PHASECHK.TRANS64.TRYWAIT P0, [R18+URZ+0x18], R9 ;  /* 0x00001809120075a7 */ /* 0x000e24000800017f */
[----:B01----:R-:W-:Y:S05]  /*9e50*/  @!P0 BRA `(.L_x_163) ;  /* 0x0000000c007c8947 */ /* 0x003fea0003800000 */
.L_x_181:
[----:B0-----:R-:W-:Y:S01]  /*9e60*/  PRMT R9, R15, 0x9910, RZ ;  /* 0x000099100f097816 */ /* 0x001fe200000000ff */
[----:B------:R0:W-:Y:S03]  /*9e70*/  @!P1 SYNCS.ARRIVE.TRANS64 RZ, [R18+URZ], R13 ;  /* 0x0000000d12ff99a7 */ /* 0x0001e6000800003f */
[----:B------:R-:W-:-:S13]  /*9e80*/  ISETP.NE.AND P0, PT, R9, 0x2, PT ;  /* 0x000000020900780c */ /* 0x000fda0003f05270 */
[----:B0-----:R-:W-:Y:S05]  /*9e90*/  @P0 BRA `(.L_x_164) ;  /* 0x0000000000040947 */ /* 0x001fea0003800000 */
[----:B------:R-:W-:Y:S01]  /*9ea0*/  BPT.TRAP 0x1 ;  /* 0x000000040000795c */ /* 0x000fe20000300000 */
.L_x_164:
[----:B------:R-:W-:Y:S01]  /*9eb0*/  IMAD R9, R8, 0x8000, R21 ;  /* 0x0000800008097824 */ /* 0x000fe200078e0215 */
[----:B------:R-:W-:Y:S01]  /*9ec0*/  R2UR UR34, R22 ;  /* 0x00000000162272ca */ /* 0x000fe200000e0000 */
[----:B------:R-:W-:Y:S01]  /*9ed0*/  VIADD R6, R6, 0xffffffff ;  /* 0xffffffff06067836 */ /* 0x000fe20000000000 */
[----:B------:R-:W-:Y:S01]  /*9ee0*/  R2UR UR33, R18 ;  /* 0x00000000122172ca */ /* 0x000fe200000e0000 */
[----:B------:R-:W-:Y:S01]  /*9ef0*/  UIADD3 UR14, UP0, UR38, 0xf0, URZ ;  /* 0x000000f0260e7890 */ /* 0x000fe2000ff1e03f */
[----:B------:R-:W-:Y:S01]  /*9f00*/  R2UR UR24, R9 ;  /* 0x00000000091872ca */ /* 0x000fe200000e0000 */
[----:B------:R-:W-:Y:S01]  /*9f10*/  IMAD R9, R8, 0x4, R11 ;  /* 0x0000000408097824 */ /* 0x000fe200078e020b */
[----:B------:R-:W-:Y:S01]  /*9f20*/  R2UR UR36, R16 ;  /* 0x00000000102472ca */ /* 0x000fe200000e0000 */
[----:B------:R-:W-:Y:S01]  /*9f30*/  UIADD3 UR40, UP1, UR38, 0x1f0, URZ ;  /* 0x000001f026287890 */ /* 0x000fe2000ff3e03f */
[----:B------:R-:W-:Y:S01]  /*9f40*/  R2UR UR35, R19 ;  /* 0x00000000132372ca */ /* 0x000fe200000e0000 */
[----:B------:R-:W-:Y:S01]  /*9f50*/  IMAD R9, R9, 0x1c00, R21 ;  /* 0x00001c0009097824 */ /* 0x000fe200078e0215 */
[----:B------:R-:W-:Y:S01]  /*9f60*/  R2UR UR19, R20 ;  /* 0x00000000141372ca */ /* 0x000fe200000e0000 */
[----:B------:R-:W-:Y:S01]  /*9f70*/  UIADD3.X UR15, URZ, UR39, URZ, UP0, !UPT ;  /* 0x000000273f0f7290 */ /* 0x000fe200087fe43f */
[----:B------:R-:W-:Y:S01]  /*9f80*/  ISETP.GT.AND P1, PT, R6, 0x1, PT ;  /* 0x000000010600780c */ /* 0x000fe20003f24270 */
[----:B------:R-:W-:Y:S01]  /*9f90*/  UIADD3 UR26, UR34, 0x80, URZ ;  /* 0x00000080221a7890 */ /* 0x000fe2000fffe03f */
[----:B------:R-:W-:Y:S01]  /*9fa0*/  R2UR UR8, R9 ;  /* 0x00000000090872ca */ /* 0x000fe200000e0000 */
[----:B------:R-:W-:Y:S01]  /*9fb0*/  UIADD3.X UR41, URZ, UR39, URZ, UP1, !UPT ;  /* 0x000000273f297290 */ /* 0x000fe20008ffe43f */
[----:B------:R-:W-:Y:S01]  /*9fc0*/  VIADD R8, R8, 0x1 ;  /* 0x0000000108087836 */ /* 0x000fe20000000000 */
[----:B------:R-:W-:Y:S01]  /*9fd0*/  UIADD3 UR32, UR24, 0x100, URZ ;  /* 0x0000010018207890 */ /* 0x000fe2000fffe03f */
[----:B------:R-:W-:Y:S01]  /*9fe0*/  VIADD R22, R22, 0x100 ;  /* 0x0000010016167836 */ /* 0x000fe20000000000 */
[----:B------:R-:W-:Y:S01]  /*9ff0*/  UIADD3 UR24, UR24, 0x4100, URZ ;  /* 0x0000410018187890 */ /* 0x000fe2000fffe03f */
[----:B------:R-:W-:Y:S01]  /*a000*/  UMOV UR22, 0x0 ;  /* 0x0000000000167882 */ /* 0x000fe20000000000 */
[----:B------:R-:W-:Y:S01]  /*a010*/  UMOV UR23, 0x10000000 ;  /* 0x1000000000177882 */ /* 0x000fe20000000000 */
[----:B------:R-:W-:Y:S01]  /*a020*/  ISETP.NE.AND P0, PT, R8, 0x3, PT ;  /* 0x000000030800780c */ /* 0x000fe20003f05270 */
[----:B------:R-:W-:Y:S01]  /*a030*/  UMOV UR25, UR33 ;  /* 0x0000002100197c82 */ /* 0x000fe20008000000 */
[----:B------:R-:W-:Y:S01]  /*a040*/  UMOV UR28, UR36 ;  /* 0x00000024001c7c82 */ /* 0x000fe20008000000 */
[----:B------:R-:W-:-:S02]  /*a050*/  UMOV UR27, UR35 ;  /* 0x00000023001b7c82 */ /* 0x000fc40008000000 */
[----:B------:R-:W-:Y:S01]  /*a060*/  UIADD3 UR16, UR8, 0x18100, URZ ;  /* 0x0001810008107890 */ /* 0x000fe2000fffe03f */
[----:B------:R0:W-:Y:S01]  /*a070*/  UTMALDG.3D [UR32], [UR14], desc[UR22] ;  /* 0x000016200e0075b4 */ /* 0x0001e20008011000 */
[----:B------:R-:W-:Y:S01]  /*a080*/  UIADD3 UR8, UR8, 0x1b900, URZ ;  /* 0x0001b90008087890 */ /* 0x000fe2000fffe03f */
[----:B------:R-:W-:Y:S01]  /*a090*/  SEL R18, RZ, 0x1, P0 ;  /* 0x00000001ff127807 */ /* 0x000fe20000000000 */
[----:B------:R-:W-:Y:S01]  /*a0a0*/  UMOV UR13, 0x30000 ;  /* 0x00030000000d7882 */ /* 0x000fe20000000000 */
[----:B------:R-:W-:Y:S01]  /*a0b0*/  UMOV UR17, UR33 ;  /* 0x0000002100117c82 */ /* 0x000fe20008000000 */
[----:B------:R-:W-:Y:S01]  /*a0c0*/  UMOV UR18, UR34 ;  /* 0x0000002200127c82 */ /* 0x000fe20008000000 */
[----:B------:R-:W-:Y:S01]  /*a0d0*/  UMOV UR20, UR36 ;  /* 0x0000002400147c82 */ /* 0x000fe20008000000 */
[----:B------:R-:W-:Y:S01]  /*a0e0*/  UMOV UR9, UR33 ;  /* 0x0000002100097c82 */ /* 0x000fe20008000000 */
[----:B------:R-:W-:Y:S01]  /*a0f0*/  UMOV UR11, UR19 ;  /* 0x00000013000b7c82 */ /* 0x000fe20008000000 */
[----:B------:R-:W-:Y:S01]  /*a100*/  UMOV UR12, UR36 ;  /* 0x00000024000c7c82 */ /* 0x000fe20008000000 */
[----:B------:R0:W-:Y:S01]  /*a110*/  UTMALDG.3D [UR24], [UR14], desc[UR22] ;  /* 0x000016180e0075b4 */ /* 0x0001e20008011000 */
[----:B------:R-:W-:Y:S01]  /*a120*/  UMOV UR10, UR26 ;  /* 0x0000001a000a7c82 */ /* 0x000fe20008000000 */
[----:B------:R-:W-:-:S02]  /*a130*/  LOP3.LUT R7, R7, R18, RZ, 0x3c, !PT ;  /* 0x0000001207077212 */ /* 0x000fc400078e3cff */
[----:B------:R-:W-:Y:S01]  /*a140*/  SEL R8, R8, RZ, P0 ;  /* 0x000000ff08087207 */ /* 0x000fe20000000000 */
[----:B------:R0:W-:Y:S01]  /*a150*/  UTMALDG.3D.MULTICAST [UR16], [UR40], UR13, desc[UR22] ;  /* 0x00001610280073b4 */ /* 0x0001e2000801180d */
[----:B------:R0:W-:Y:S02]  /*a160*/  UTMALDG.3D.MULTICAST [UR8], [UR40], UR13, desc[UR22] ;  /* 0x00001608280073b4 */ /* 0x0001e4000801180d */
[----:B0-----:R-:W-:Y:S05]  /*a170*/  @P1 BRA `(.L_x_165) ;  /* 0xfffffffc00141947 */ /* 0x001fea000383ffff */
.L_x_162:
[----:B------:R-:W-:Y:S05]  /*a180*/  BSYNC B1 ;  /* 0x0000000000017941 */ /* 0x000fea0003800000 */
.L_x_161:
[----:B------:R-:W-:Y:S01]  /*a190*/  LOP3.LUT P1, RZ, R14, 0xff, RZ, 0xc0, !PT ;  /* 0x000000ff0eff7812 */ /* 0x000fe2000782c0ff */
[C---:B------:R-:W-:Y:S01]  /*a1a0*/  IMAD.IADD R17, R10.reuse, 0x1, R17 ;  /* 0x000000010a117824 */ /* 0x040fe200078e0211 */
[----:B------:R-:W-:Y:S01]  /*a1b0*/  ULDC.64 UR8, c[0x0][0x650] ;  /* 0x0001940000087ab9 */ /* 0x000fe20000000a00 */
[C---:B------:R-:W-:Y:S01]  /*a1c0*/  ISETP.GE.U32.AND P2, PT, R10.reuse, 0x3, PT ;  /* 0x000000030a00780c */ /* 0x040fe20003f46070 */
[----:B------:R-:W-:Y:S01]  /*a1d0*/  BSSY B1, `(.L_x_166) ;  /* 0x0000069000017945 */ /* 0x000fe20003800000 */
[----:B------:R-:W-:Y:S01]  /*a1e0*/  IMAD.MOV.U32 R18, RZ, RZ, -0x1 ;  /* 0xffffffffff127424 */ /* 0x000fe200078e00ff */
[----:B------:R-:W-:Y:S01]  /*a1f0*/  ISETP.GT.U32.AND P0, PT, R17, 0x2, PT ;  /* 0x000000021100780c */ /* 0x000fe20003f04070 */
[----:B------:R-:W-:Y:S01]  /*a200*/  IMAD.MOV.U32 R16, RZ, RZ, -0x1 ;  /* 0xffffffffff107424 */ /* 0x000fe200078e00ff */
[----:B------:R-:W-:Y:S02]  /*a210*/  PRMT R14, RZ, 0x7610, R14 ;  /* 0x00007610ff0e7816 */ /* 0x000fe4000000000e */
[----:B------:R-:W-:-:S03]  /*a220*/  ISETP.LT.U32.AND P0, PT, R10, 0x3, P0 ;  /* 0x000000030a00780c */ /* 0x000fc60000701070 */
[----:B------:R-:W0:Y:S01]  /*a230*/  @P1 S2R R7, SR_CgaCtaId ;  /* 0x0000000000071919 */ /* 0x000e220000008800 */
[----:B------:R-:W-:-:S04]  /*a240*/  @P1 MOV R6, 0x400 ;  /* 0x0000040000061802 */ /* 0x000fc80000000f00 */
[----:B0-----:R-:W-:Y:S01]  /*a250*/  @P1 LEA R8, R7, R6, 0x18 ;  /* 0x0000000607081211 */ /* 0x001fe200078ec0ff */
[----:B------:R-:W-:Y:S01]  /*a260*/  IMAD.WIDE.U32 R6, R17, -0x55555555, RZ ;  /* 0xaaaaaaab11067825 */ /* 0x000fe200078e00ff */
[----:B------:R-:W-:Y:S02]  /*a270*/  SEL R6, RZ, 0x1, !P0 ;  /* 0x00000001ff067807 */ /* 0x000fe40004000000 */
[----:B------:R0:W-:Y:S01]  /*a280*/  @P1 SYNCS.ARRIVE.TRANS64.A1T0 RZ, [R8+URZ+0x48], RZ ;  /* 0x000048ff08ff19a7 */ /* 0x0001e2000810003f */
[----:B------:R-:W-:Y:S02]  /*a290*/  IADD3 R2, P1, R2, UR30, RZ ;  /* 0x0000001e02027c10 */ /* 0x000fe4000ff3e0ff */
[----:B------:R-:W-:Y:S01]  /*a2a0*/  LOP3.LUT R5, R5, R6, RZ, 0x3c, !PT ;  /* 0x0000000605057212 */ /* 0x000fe200078e3cff */
[----:B------:R-:W-:Y:S01]  /*a2b0*/  IMAD.MOV.U32 R6, RZ, RZ, -0x1 ;  /* 0xffffffffff067424 */ /* 0x000fe200078e00ff */
[----:B------:R-:W-:Y:S02]  /*a2c0*/  IADD3.X R3, R3, UR7, RZ, P1, !PT ;  /* 0x0000000703037c10 */ /* 0x000fe40008ffe4ff */
[----:B------:R-:W-:-:S02]  /*a2d0*/  ISETP.GE.U32.AND P0, PT, R2, UR8, PT ;  /* 0x0000000802007c0c */ /* 0x000fc4000bf06070 */
[----:B0-----:R-:W-:Y:S02]  /*a2e0*/  SHF.R.U32.HI R8, RZ, 0x1, R7 ;  /* 0x00000001ff087819 */ /* 0x001fe40000011607 */
[----:B------:R-:W-:Y:S02]  /*a2f0*/  ISETP.GE.U32.AND.EX P0, PT, R3, UR9, PT, P0 ;  /* 0x0000000903007c0c */ /* 0x000fe4000bf06100 */
[----:B------:R-:W-:Y:S01]  /*a300*/  @P2 LOP3.LUT R5, R5, 0x1, R8, 0x78, !PT ;  /* 0x0000000105052812 */ /* 0x000fe200078e7808 */
[----:B------:R-:W-:Y:S01]  /*a310*/  IMAD R17, R8, -0x3, R17 ;  /* 0xfffffffd08117824 */ /* 0x000fe200078e0211 */
[----:B------:R-:W-:-:S09]  /*a320*/  PRMT R7, RZ, 0x7610, R7 ;  /* 0x00007610ff077816 */ /* 0x000fd20000000007 */
[----:B------:R-:W-:Y:S05]  /*a330*/  @P0 BRA `(.L_x_167) ;  /* 0x0000000400480947 */ /* 0x000fea0003800000 */
[----:B------:R-:W0:Y:S01]  /*a340*/  S2R R18, SR_CTAID.X ;  /* 0x0000000000127919 */ /* 0x000e220000002500 */
[----:B------:R-:W-:Y:S01]  /*a350*/  ULDC.64 UR8, c[0x0][0x628] ;  /* 0x00018a0000087ab9 */ /* 0x000fe20000000a00 */
[----:B------:R-:W1:Y:S01]  /*a360*/  LDC R19, c[0x0][0x144] ;  /* 0x00005100ff137b82 */ /* 0x000e620000000800 */
[----:B------:R-:W-:Y:S01]  /*a370*/  ISETP.NE.U32.AND P0, PT, RZ, UR8, PT ;  /* 0x00000008ff007c0c */ /* 0x000fe2000bf05070 */
[----:B------:R-:W2:Y:S01]  /*a380*/  S2R R13, SR_CTAID.Y ;  /* 0x00000000000d7919 */ /* 0x000ea20000002600 */
[----:B------:R-:W-:Y:S01]  /*a390*/  ULDC UR11, c[0x0][0x630] ;  /* 0x00018c00000b7ab9 */ /* 0x000fe20000000800 */
[----:B------:R-:W-:Y:S01]  /*a3a0*/  ULDC UR12, c[0x0][0x150] ;  /* 0x00005400000c7ab9 */ /* 0x000fe20000000800 */
[----:B------:R-:W-:Y:S01]  /*a3b0*/  ISETP.NE.AND.EX P0, PT, RZ, UR9, PT, P0 ;  /* 0x00000009ff007c0c */ /* 0x000fe2000bf05300 */
[----:B------:R-:W-:Y:S02]  /*a3c0*/  IMAD.MOV.U32 R6, RZ, RZ, R2 ;  /* 0x000000ffff067224 */ /* 0x000fe400078e0002 */
[----:B------:R-:W-:Y:S01]  /*a3d0*/  IMAD.MOV.U32 R7, RZ, RZ, R3 ;  /* 0x000000ffff077224 */ /* 0x000fe200078e0003 */
[----:B0-----:R-:W-:-:S09]  /*a3e0*/  I2FP.F32.U32 R20, R18 ;  /* 0x0000001200147245 */ /* 0x001fd20000201000 */
[----:B------:R-:W-:Y:S05]  /*a3f0*/  @!P0 BRA `(.L_x_168) ;  /* 0x0000000000288947 */ /* 0x000fea0003800000 */
[----:B------:R-:W-:Y:S02]  /*a400*/  ULDC UR10, c[0x0][0x634] ;  /* 0x00018d00000a7ab9 */ /* 0x000fe40000000800 */
[----:B------:R-:W-:-:S05]  /*a410*/  IADD3 R7, P0, R2, UR10, RZ ;  /* 0x0000000a02077c10 */ /* 0x000fca000ff1e0ff */
[----:B------:R-:W-:-:S04]  /*a420*/  IMAD.X R21, RZ, RZ, R3, P0 ;  /* 0x000000ffff157224 */ /* 0x000fc800000e0603 */
[----:B------:R-:W-:-:S04]  /*a430*/  IMAD.WIDE.U32 R8, R21, UR8, RZ ;  /* 0x0000000815087c25 */ /* 0x000fc8000f8e00ff */
[----:B------:R-:W-:-:S04]  /*a440*/  IMAD.WIDE.U32 R8, P0, R7, UR9, R8 ;  /* 0x0000000907087c25 */ /* 0x000fc8000f800008 */
[----:B------:R-:W-:-:S04]  /*a450*/  IMAD.WIDE.U32 R6, R7, UR8, RZ ;  /* 0x0000000807067c25 */ /* 0x000fc8000f8e00ff */
[----:B------:R-:W-:Y:S01]  /*a460*/  IMAD.MOV.U32 R6, RZ, RZ, R9 ;  /* 0x000000ffff067224 */ /* 0x000fe200078e0009 */
[----:B------:R-:W-:Y:S01]  /*a470*/  IADD3 RZ, P1, R7, R8, RZ ;  /* 0x0000000807ff7210 */ /* 0x000fe20007f3e0ff */
[----:B------:R-:W-:-:S04]  /*a480*/  IMAD.X R7, RZ, RZ, RZ, P0 ;  /* 0x000000ffff077224 */ /* 0x000fc800000e06ff */
[----:B------:R-:W-:-:S08]  /*a490*/  IMAD.WIDE.U32.X R6, R21, UR9, R6, P1 ;  /* 0x0000000915067c25 */ /* 0x000fd000088e0406 */
.L_x_168:
[----:B------:R-:W-:Y:S01]  /*a4a0*/  FMUL R20, R20, UR12 ;  /* 0x0000000c14147c20 */ /* 0x000fe20008400000 */
[--C-:B------:R-:W-:Y:S01]  /*a4b0*/  SHF.R.U64 R16, R6, UR11, R7.reuse ;  /* 0x0000000b06107c19 */ /* 0x100fe20008001207 */
[----:B------:R-:W-:Y:S01]  /*a4c0*/  ULDC.64 UR8, c[0x0][0x620] ;  /* 0x0001880000087ab9 */ /* 0x000fe20000000a00 */
[----:B------:R-:W-:Y:S01]  /*a4d0*/  SHF.R.U32.HI R6, RZ, UR11, R7 ;  /* 0x0000000bff067c19 */ /* 0x000fe20008011607 */
[----:B------:R-:W-:Y:S01]  /*a4e0*/  ULDC.64 UR10, c[0x0][0x640] ;  /* 0x00019000000a7ab9 */ /* 0x000fe20000000a00 */
[----:B------:R-:W-:Y:S01]  /*a4f0*/  IADD3 R7, P0, RZ, -R16, RZ ;  /* 0x80000010ff077210 */ /* 0x000fe20007f1e0ff */
[----:B------:R-:W0:Y:S01]  /*a500*/  F2I.U32.TRUNC.NTZ R20, R20 ;  /* 0x0000001400147305 */ /* 0x000e22000020f000 */
[----:B------:R-:W3:Y:S03]  /*a510*/  LDC R22, c[0x0][0x148] ;  /* 0x00005200ff167b82 */ /* 0x000ee60000000800 */
[----:B------:R-:W-:Y:S01]  /*a520*/  IMAD.X R6, RZ, RZ, ~R6, P0 ;  /* 0x000000ffff067224 */ /* 0x000fe200000e0e06 */
[----:B------:R-:W-:-:S03]  /*a530*/  ISETP.NE.U32.AND P0, PT, RZ, UR10, PT ;  /* 0x0000000aff007c0c */ /* 0x000fc6000bf05070 */
[----:B------:R-:W-:Y:S01]  /*a540*/  IMAD R6, R6, UR8, RZ ;  /* 0x0000000806067c24 */ /* 0x000fe2000f8e02ff */
[----:B------:R-:W-:-:S03]  /*a550*/  ISETP.NE.AND.EX P0, PT, RZ, UR11, PT, P0 ;  /* 0x0000000bff007c0c */ /* 0x000fc6000bf05300 */
[C---:B------:R-:W-:Y:S01]  /*a560*/  IMAD R9, R7.reuse, UR9, R6 ;  /* 0x0000000907097c24 */ /* 0x040fe2000f8e0206 */
[----:B------:R-:W-:Y:S01]  /*a570*/  ULDC UR9, c[0x0][0x154] ;  /* 0x0000550000097ab9 */ /* 0x000fe20000000800 */
[----:B------:R-:W-:Y:S01]  /*a580*/  IMAD.WIDE.U32 R6, R7, UR8, R2 ;  /* 0x0000000807067c25 */ /* 0x000fe2000f8e0002 */
[----:B------:R-:W-:-:S03]  /*a590*/  ULDC UR8, c[0x0][0x618] ;  /* 0x0001860000087ab9 */ /* 0x000fc60000000800 */
[----:B0-----:R-:W-:Y:S02]  /*a5a0*/  IMAD.MOV R8, RZ, RZ, -R20 ;  /* 0x000000ffff087224 */ /* 0x001fe400078e0a14 */
[----:B------:R-:W-:Y:S02]  /*a5b0*/  IMAD.IADD R7, R7, 0x1, R9 ;  /* 0x0000000107077824 */ /* 0x000fe400078e0209 */
[----:B-1----:R-:W-:Y:S01]  /*a5c0*/  IMAD R18, R19, R8, R18 ;  /* 0x0000000813127224 */ /* 0x002fe200078e0212 */
[----:B--2---:R-:W-:Y:S02]  /*a5d0*/  I2FP.F32.U32 R8, R13 ;  /* 0x0000000d00087245 */ /* 0x004fe40000201000 */
[--C-:B------:R-:W-:Y:S02]  /*a5e0*/  SHF.R.U64 R19, R6, UR8, R7.reuse ;  /* 0x0000000806137c19 */ /* 0x100fe40008001207 */
[----:B------:R-:W-:Y:S01]  /*a5f0*/  SHF.R.U32.HI R6, RZ, UR8, R7 ;  /* 0x00000008ff067c19 */ /* 0x000fe20008011607 */
[----:B------:R-:W-:Y:S01]  /*a600*/  FMUL R8, R8, UR9 ;  /* 0x0000000908087c20 */ /* 0x000fe20008400000 */
[----:B------:R-:W-:-:S02]  /*a610*/  ULDC UR8, c[0x0][0x608] ;  /* 0x0001820000087ab9 */ /* 0x000fc40000000800 */
[--C-:B------:R-:W-:Y:S01]  /*a620*/  SHF.R.U64 R21, R19, UR8, R6.reuse ;  /* 0x0000000813157c19 */ /* 0x100fe20008001206 */
[----:B------:R0:W1:Y:S01]  /*a630*/  F2I.U32.TRUNC.NTZ R24, R8 ;  /* 0x0000000800187305 */ /* 0x000062000020f000 */
[----:B------:R-:W-:Y:S01]  /*a640*/  SHF.R.U32.HI R6, RZ, UR8, R6 ;  /* 0x00000008ff067c19 */ /* 0x000fe20008011606 */
[----:B------:R-:W-:-:S03]  /*a650*/  ULDC UR8, c[0x0][0x658] ;  /* 0x0001960000087ab9 */ /* 0x000fc60000000800 */
[--C-:B------:R-:W-:Y:S02]  /*a660*/  SHF.R.U64 R20, R21, UR8, R6.reuse ;  /* 0x0000000815147c19 */ /* 0x100fe40008001206 */
[----:B------:R-:W-:-:S03]  /*a670*/  SHF.R.U32.HI R23, RZ, UR8, R6 ;  /* 0x00000008ff177c19 */ /* 0x000fc60008011606 */
[----:B------:R-:W-:Y:S02]  /*a680*/  IMAD.MOV.U32 R6, RZ, RZ, R20 ;  /* 0x000000ffff067224 */ /* 0x000fe400078e0014 */
[----:B------:R-:W-:Y:S01]  /*a690*/  IMAD.MOV.U32 R7, RZ, RZ, R23 ;  /* 0x000000ffff077224 */ /* 0x000fe200078e0017 */
[----:B0-----:R-:W-:Y:S06]  /*a6a0*/  @!P0 BRA `(.L_x_169) ;  /* 0x0000000000288947 */ /* 0x001fec0003800000 */
        /* <DEDUP_REMOVED lines=10> */
.L_x_169:
[----:B------:R-:W-:Y:S01]  /*a750*/  ULDC UR8, c[0x0][0x648] ;  /* 0x0001920000087ab9 */ /* 0x000fe20000000800 */
[----:B------:R-:W-:Y:S01]  /*a760*/  LOP3.LUT R21, R21, UR6, RZ, 0xc0, !PT ;  /* 0x0000000615157c12 */ /* 0x000fe2000f8ec0ff */
[----:B-1----:R-:W-:Y:S01]  /*a770*/  IMAD.MOV R24, RZ, RZ, -R24 ;  /* 0x000000ffff187224 */ /* 0x002fe200078e0a18 */
[----:B------:R-:W-:Y:S01]  /*a780*/  SHF.R.U64 R6, R6, UR8, R7 ;  /* 0x0000000806067c19 */ /* 0x000fe20008001207 */
[----:B------:R-:W-:Y:S01]  /*a790*/  ULDC UR8, c[0x0][0x638] ;  /* 0x00018e0000087ab9 */ /* 0x000fe20000000800 */
[----:B------:R-:W-:Y:S01]  /*a7a0*/  LOP3.LUT R9, R19, UR4, RZ, 0xc0, !PT ;  /* 0x0000000413097c12 */ /* 0x000fe2000f8ec0ff */
[----:B---3--:R-:W-:Y:S01]  /*a7b0*/  @P3 IMAD R18, R22, R24, R13 ;  /* 0x0000001816123224 */ /* 0x008fe200078e020d */
[----:B------:R-:W-:Y:S01]  /*a7c0*/  ULDC UR9, c[0x0][0x610] ;  /* 0x0001840000097ab9 */ /* 0x000fe20000000800 */
[----:B------:R-:W-:Y:S02]  /*a7d0*/  IMAD.MOV R7, RZ, RZ, -R6 ;  /* 0x000000ffff077224 */ /* 0x000fe400078e0a06 */
[----:B------:R-:W-:-:S02]  /*a7e0*/  IMAD R21, R6, UR5, R21 ;  /* 0x0000000506157c24 */ /* 0x000fc4000f8e0215 */
[----:B------:R-:W-:Y:S01]  /*a7f0*/  IMAD R20, R7, UR8, R20 ;  /* 0x0000000807147c24 */ /* 0x000fe2000f8e0214 */
[----:B------:R-:W-:Y:S01]  /*a800*/  ULDC UR8, c[0x0][0x600] ;  /* 0x0001800000087ab9 */ /* 0x000fe20000000800 */
[----:B------:R-:W-:Y:S02]  /*a810*/  IMAD R18, R21, UR9, R18 ;  /* 0x0000000915127c24 */ /* 0x000fe4000f8e0212 */
[----:B------:R-:W-:Y:S02]  /*a820*/  IMAD R9, R20, UR8, R9 ;  /* 0x0000000814097c24 */ /* 0x000fe4000f8e0209 */
[----:B------:R-:W-:-:S03]  /*a830*/  IMAD.MOV.U32 R7, RZ, RZ, 0x1 ;  /* 0x00000001ff077424 */ /* 0x000fc600078e00ff */
[----:B------:R-:W-:Y:S02]  /*a840*/  SEL R6, R9, R18, !P3 ;  /* 0x0000001209067207 */ /* 0x000fe40005800000 */
[----:B------:R-:W-:-:S07]  /*a850*/  SEL R18, R18, R9, !P3 ;  /* 0x0000000912127207 */ /* 0x000fce0005800000 */
.L_x_167:
[----:B------:R-:W-:Y:S05]  /*a860*/  BSYNC B1 ;  /* 0x0000000000017941 */ /* 0x000fea0003800000 */
.L_x_166:
[----:B------:R-:W-:-:S13]  /*a870*/  LOP3.LUT P0, RZ, R7, 0xff, RZ, 0xc0, !PT ;  /* 0x000000ff07ff7812 */ /* 0x000fda000780c0ff */
[----:B------:R-:W-:Y:S05]  /*a880*/  @P0 BRA `(.L_x_170) ;  /* 0xfffffff400180947 */ /* 0x000fea000383ffff */
[----:B------:R-:W-:Y:S05]  /*a890*/  BSYNC B0 ;  /* 0x0000000000007941 */ /* 0x000fea0003800000 */
.L_x_159:
[----:B------:R-:W-:-:S03]  /*a8a0*/  UMOV UR8, 0xffffffff ;  /* 0xffffffff00087882 */ /* 0x000fc60000000000 */
[----:B------:R-:W-:Y:S05]  /*a8b0*/  BRA.DIV UR8, `(.L_x_171) ;  /* 0x0000000208f87947 */ /* 0x000fea000b800000 */
[----:B------:R-:W-:-:S13]  /*a8c0*/  ELECT P0, URZ, PT ;  /* 0x00000000003f782f */ /* 0x000fda0003800000 */
.L_x_184:
[----:B------:R-:W-:Y:S04]  /*a8d0*/  BSSY B0, `(.L_x_172) ;  /* 0x0000022000007945 */ /* 0x000fe80003800000 */
[----:B------:R-:W-:Y:S05]  /*a8e0*/  @!P0 BRA `(.L_x_173) ;  /* 0x0000000000808947 */ /* 0x000fea0003800000 */
[----:B------:R-:W-:-:S04]  /*a8f0*/  LOP3.LUT R4, R4, 0x2, RZ, 0xfc, !PT ;  /* 0x0000000204047812 */ /* 0x000fc800078efcff */
[----:B------:R-:W-:-:S13]  /*a900*/  ISETP.NE.AND P0, PT, R4, 0x3, PT ;  /* 0x000000030400780c */ /* 0x000fda0003f05270 */
[----:B------:R-:W-:Y:S05]  /*a910*/  @!P0 BRA `(.L_x_174) ;  /* 0x0000000000048947 */ /* 0x000fea0003800000 */
[----:B------:R-:W-:Y:S01]  /*a920*/  BPT.TRAP 0x1 ;  /* 0x000000040000795c */ /* 0x000fe20000300000 */
.L_x_174:
[----:B------:R-:W0:Y:S01]  /*a930*/  S2R R3, SR_CgaCtaId ;  /* 0x0000000000037919 */ /* 0x000e220000008800 */
[----:B------:R-:W-:-:S04]  /*a940*/  MOV R0, 0x400 ;  /* 0x0000040000007802 */ /* 0x000fc80000000f00 */
[----:B0-----:R-:W-:Y:S02]  /*a950*/  LEA R0, R3, R0, 0x18 ;  /* 0x0000000003007211 */ /* 0x001fe400078ec0ff */
[----:B------:R-:W-:-:S03]  /*a960*/  SHF.L.U32 R3, R5, 0x1f, RZ ;  /* 0x0000001f05037819 */ /* 0x000fc600000006ff */
[----:B------:R-:W-:-:S04]  /*a970*/  VIADD R0, R0, 0x18 ;  /* 0x0000001800007836 */ /* 0x000fc80000000000 */
[C---:B------:R-:W-:Y:S02]  /*a980*/  IMAD R4, R17.reuse, 0x8, R0 ;  /* 0x0000000811047824 */ /* 0x040fe400078e0200 */
[----:B------:R-:W-:Y:S02]  /*a990*/  VIADD R17, R17, 0x1 ;  /* 0x0000000111117836 */ /* 0x000fe40000000000 */
[----:B------:R-:W0:Y:S03]  /*a9a0*/  SYNCS.PHASECHK.TRANS64.TRYWAIT P0, [R4+URZ], R3 ;  /* 0x00000003040075a7 */ /* 0x000e26000800017f */
[----:B------:R-:W-:-:S04]  /*a9b0*/  ISETP.NE.AND P1, PT, R17, 0x3, PT ;  /* 0x000000031100780c */ /* 0x000fc80003f25270 */
[----:B------:R-:W-:Y:S02]  /*a9c0*/  SEL R2, RZ, 0x1, P1 ;  /* 0x00000001ff027807 */ /* 0x000fe40000800000 */
[----:B------:R-:W-:Y:S02]  /*a9d0*/  SEL R17, R17, RZ, P1 ;  /* 0x000000ff11117207 */ /* 0x000fe40000800000 */
[----:B------:R-:W-:-:S03]  /*a9e0*/  LOP3.LUT R7, R5, R2, RZ, 0x3c, !PT ;  /* 0x0000000205077212 */ /* 0x000fc600078e3cff */
[----:B------:R-:W-:Y:S01]  /*a9f0*/  IMAD R6, R17, 0x8, R0 ;  /* 0x0000000811067824 */ /* 0x000fe200078e0200 */
[----:B------:R-:W-:Y:S01]  /*aa00*/  SHF.L.U32 R5, R7, 0x1f, RZ ;  /* 0x0000001f07057819 */ /* 0x000fe200000006ff */
[----:B0-----:R-:W-:Y:S06]  /*aa10*/  @!P0 BRA `(.L_x_175) ;  /* 0x0000000000c08947 */ /* 0x001fec0003800000 */
.L_x_185:
[----:B------:R-:W1:Y:S01]  /*aa20*/  SYNCS.PHASECHK.TRANS64.TRYWAIT P0, [R6+URZ], R5 ;  /* 0x00000005060075a7 */ /* 0x000e62000800017f */
[----:B------:R-:W-:-:S05]  /*aa30*/  VIADD R2, R17, 0x1 ;  /* 0x0000000111027836 */ /* 0x000fca0000000000 */
[----:B------:R-:W-:-:S04]  /*aa40*/  ISETP.NE.AND P1, PT, R2, 0x3, PT ;  /* 0x000000030200780c */ /* 0x000fc80003f25270 */
[----:B0-----:R-:W-:Y:S02]  /*aa50*/  SEL R4, RZ, 0x1, P1 ;  /* 0x00000001ff047807 */ /* 0x001fe40000800000 */
[----:B------:R-:W-:Y:S02]  /*aa60*/  SEL R3, R2, RZ, P1 ;  /* 0x000000ff02037207 */ /* 0x000fe40000800000 */
[----:B------:R-:W-:Y:S01]  /*aa70*/  LOP3.LUT R4, R7, R4, RZ, 0x3c, !PT ;  /* 0x0000000407047212 */ /* 0x000fe200078e3cff */
[----:B-1----:R-:W-:Y:S06]  /*aa80*/  @!P0 BRA `(.L_x_176) ;  /* 0x0000000000b88947 */ /* 0x002fec0003800000 */
.L_x_186:
[----:B------:R-:W-:Y:S01]  /*aa90*/  IMAD R3, R3, 0x8, R0 ;  /* 0x0000000803037824 */ /* 0x000fe200078e0200 */
[----:B------:R-:W-:-:S07]  /*aaa0*/  SHF.L.U32 R0, R4, 0x1f, RZ ;  /* 0x0000001f04007819 */ /* 0x000fce00000006ff */
.L_x_177:
[----:B-1----:R1:W2:Y:S02]  /*aab0*/  SYNCS.PHASECHK.TRANS64.TRYWAIT P0, [R3+URZ], R0 ;  /* 0x00000000030075a7 */ /* 0x0022a4000800017f */
[----:B--2---:R-:W-:Y:S05]  /*aac0*/  @!P0 NANOSLEEP.SYNCS 0x989680 ;  /* 0x009896800000895d */ /* 0x004fea0003900000 */
[----:B------:R-:W2:Y:S02]  /*aad0*/  @!P0 SYNCS.PHASECHK.TRANS64 P0, [R3+URZ], R0 ;  /* 0x00000000030085a7 */ /* 0x000ea4000800007f */
[----:B--2---:R-:W-:Y:S05]  /*aae0*/  @!P0 BRA `(.L_x_177) ;  /* 0xfffffffc00f08947 */ /* 0x004fea000383ffff */
.L_x_173:
[----:B------:R-:W-:Y:S05]  /*aaf0*/  BSYNC B0 ;  /* 0x0000000000007941 */ /* 0x000fea0003800000 */
.L_x_172:
[----:B------:R-:W-:Y:S05]  /*ab00*/  EXIT ;  /* 0x000000000000794d */ /* 0x000fea0003800000 */
.L_x_21:
[----:B-1----:R-:W-:-:S04]  /*ab10*/  IMAD.U32 R13, RZ, RZ, UR6 ;  /* 0x00000006ff0d7e24 */ /* 0x002fc8000f8e00ff */
[----:B------:R1:W4:Y:S03]  /*ab20*/  SYNCS.PHASECHK.TRANS64.TRYWAIT P0, [R13+URZ], R12 ;  /* 0x0000000c0d0075a7 */ /* 0x000326000800017f */
[----:B----4-:R-:W-:Y:S05]  /*ab30*/  @!P0 NANOSLEEP.SYNCS 0x989680 ;  /* 0x009896800000895d */ /* 0x010fea0003900000 */
[----:B------:R-:W4:Y:S02]  /*ab40*/  @!P0 SYNCS.PHASECHK.TRANS64 P0, [R13+URZ], R12 ;  /* 0x0000000c0d0085a7 */ /* 0x000f24000800007f */
[----:B----4-:R-:W-:Y:S05]  /*ab50*/  @!P0 BRA `(.L_x_21) ;  /* 0xfffffffc00ec8947 */ /* 0x010fea000383ffff */
[----:B------:R-:W-:Y:S05]  /*ab60*/  BRA `(.L_x_20) ;  /* 0xffffff6800f87947 */ /* 0x000fea000383ffff */
.L_x_27:
[----:B-1----:R-:W-:-:S04]  /*ab70*/  IMAD.U32 R129, RZ, RZ, UR10 ;  /* 0x0000000aff817e24 */ /* 0x002fc8000f8e00ff */
[----:B------:R1:W4:Y:S03]  /*ab80*/  SYNCS.PHASECHK.TRANS64.TRYWAIT P0, [R129+URZ], R126 ;  /* 0x0000007e810075a7 */ /* 0x000326000800017f */
[----:B----4-:R-:W-:Y:S05]  /*ab90*/  @!P0 NANOSLEEP.SYNCS 0x989680 ;  /* 0x009896800000895d */ /* 0x010fea0003900000 */
[----:B------:R-:W4:Y:S02]  /*aba0*/  @!P0 SYNCS.PHASECHK.TRANS64 P0, [R129+URZ], R126 ;  /* 0x0000007e810085a7 */ /* 0x000f24000800007f */
[----:B----4-:R-:W-:Y:S05]  /*abb0*/  @!P0 BRA `(.L_x_27) ;  /* 0xfffffffc00ec8947 */ /* 0x010fea000383ffff */
[----:B------:R-:W-:Y:S05]  /*abc0*/  BRA `(.L_x_26) ;  /* 0xffffff8000887947 */ /* 0x000fea000383ffff */
.L_x_160:
[----:B------:R-:W-:Y:S01]  /*abd0*/  BSSY B1, `(.L_x_178) ;  /* 0x0000006000017945 */ /* 0x000fe20003800000 */
[----:B------:R-:W-:-:S07]  /*abe0*/  IMAD.MOV.U32 R7, RZ, RZ, -0x1 ;  /* 0xffffffffff077424 */ /* 0x000fce00078e00ff */
[----:B------:R-:W-:Y:S05]  /*abf0*/  WARPSYNC.COLLECTIVE R7, `(.L_x_179) ;  /* 0x00000000070c7348 */ /* 0x000fea0003c00000 */
[----:B------:R-:W-:Y:S02]  /*ac00*/  ELECT P0, UR62, PT ;  /* 0x00000000003e782f */ /* 0x000fe40003800000 */
[----:B------:R-:W-:Y:S01]  /*ac10*/  MOV R7, UR62 ;  /* 0x0000003e00077c02 */ /* 0x000fe20008000f00 */
[----:B------:R-:W-:Y:S10]  /*ac20*/  ENDCOLLECTIVE ;  /* 0x000000000000791b */ /* 0x000ff40003800000 */
.L_x_179:
[----:B------:R-:W-:Y:S05]  /*ac30*/  BSYNC B1 ;  /* 0x0000000000017941 */ /* 0x000fea0003800000 */
.L_x_178:
[----:B------:R-:W-:Y:S05]  /*ac40*/  BRA `(.L_x_180) ;  /* 0xfffffff000347947 */ /* 0x000fea000383ffff */
.L_x_163:
[----:B0-----:R0:W1:Y:S02]  /*ac50*/  SYNCS.PHASECHK.TRANS64.TRYWAIT P0, [R18+URZ+0x18], R9 ;  /* 0x00001809120075a7 */ /* 0x001064000800017f */
[----:B-1----:R-:W-:Y:S05]  /*ac60*/  @!P0 NANOSLEEP.SYNCS 0x989680 ;  /* 0x009896800000895d */ /* 0x002fea0003900000 */
[----:B------:R-:W1:Y:S02]  /*ac70*/  @!P0 SYNCS.PHASECHK.TRANS64 P0, [R18+URZ+0x18], R9 ;  /* 0x00001809120085a7 */ /* 0x000e64000800007f */
[----:B-1----:R-:W-:Y:S05]  /*ac80*/  @!P0 BRA `(.L_x_163) ;  /* 0xfffffffc00f08947 */ /* 0x002fea000383ffff */
[----:B------:R-:W-:Y:S05]  /*ac90*/  BRA `(.L_x_181) ;  /* 0xfffffff000707947 */ /* 0x000fea000383ffff */
.L_x_171:
[----:B------:R-:W-:Y:S01]  /*aca0*/  BSSY B0, `(.L_x_182) ;  /* 0x0000006000007945 */ /* 0x000fe20003800000 */
[----:B------:R-:W-:-:S07]  /*acb0*/  IMAD.MOV.U32 R7, RZ, RZ, -0x1 ;  /* 0xffffffffff077424 */ /* 0x000fce00078e00ff */
[----:B------:R-:W-:Y:S05]  /*acc0*/  WARPSYNC.COLLECTIVE R7, `(.L_x_183) ;  /* 0x00000000070c7348 */ /* 0x000fea0003c00000 */
[----:B------:R-:W-:Y:S02]  /*acd0*/  ELECT P0, UR62, PT ;  /* 0x00000000003e782f */ /* 0x000fe40003800000 */
[----:B------:R-:W-:Y:S01]  /*ace0*/  MOV R7, UR62 ;  /* 0x0000003e00077c02 */ /* 0x000fe20008000f00 */
[----:B------:R-:W-:Y:S10]  /*acf0*/  ENDCOLLECTIVE ;  /* 0x000000000000791b */ /* 0x000ff40003800000 */
.L_x_183:
[----:B------:R-:W-:Y:S05]  /*ad00*/  BSYNC B0 ;  /* 0x0000000000007941 */ /* 0x000fea0003800000 */
.L_x_182:
[----:B------:R-:W-:Y:S05]  /*ad10*/  BRA `(.L_x_184) ;  /* 0xfffffff800ec7947 */ /* 0x000fea000383ffff */
.L_x_175:
[----:B0-----:R0:W1:Y:S02]  /*ad20*/  SYNCS.PHASECHK.TRANS64.TRYWAIT P0, [R4+URZ], R3 ;  /* 0x00000003040075a7 */ /* 0x001064000800017f */
[----:B-1----:R-:W-:Y:S05]  /*ad30*/  @!P0 NANOSLEEP.SYNCS 0x989680 ;  /* 0x009896800000895d */ /* 0x002fea0003900000 */
[----:B------:R-:W1:Y:S02]  /*ad40*/  @!P0 SYNCS.PHASECHK.TRANS64 P0, [R4+URZ], R3 ;  /* 0x00000003040085a7 */ /* 0x000e64000800007f */
[----:B-1----:R-:W-:Y:S05]  /*ad50*/  @!P0 BRA `(.L_x_175) ;  /* 0xfffffffc00f08947 */ /* 0x002fea000383ffff */
[----:B------:R-:W-:Y:S05]  /*ad60*/  BRA `(.L_x_185) ;  /* 0xfffffffc002c7947 */ /* 0x000fea000383ffff */
.L_x_176:
[----:B0-----:R0:W1:Y:S02]  /*ad70*/  SYNCS.PHASECHK.TRANS64.TRYWAIT P0, [R6+URZ], R5 ;  /* 0x00000005060075a7 */ /* 0x001064000800017f */
[----:B-1----:R-:W-:Y:S05]  /*ad80*/  @!P0 NANOSLEEP.SYNCS 0x989680 ;  /* 0x009896800000895d */ /* 0x002fea0003900000 */
[----:B------:R-:W1:Y:S02]  /*ad90*/  @!P0 SYNCS.PHASECHK.TRANS64 P0, [R6+URZ], R5 ;  /* 0x00000005060085a7 */ /* 0x000e64000800007f */
[----:B-1----:R-:W-:Y:S05]  /*ada0*/  @!P0 BRA `(.L_x_176) ;  /* 0xfffffffc00f08947 */ /* 0x002fea000383ffff */
[----:B------:R-:W-:Y:S05]  /*adb0*/  BRA `(.L_x_186) ;  /* 0xfffffffc00347947 */ /* 0x000fea000383ffff */
.L_x_187:
[----:B------:R-:W-:-:S00]  /*adc0*/  BRA `(.L_x_187) ;  /* 0xfffffffc00fc7947 */ /* 0x000fc0000383ffff */
[----:B------:R-:W-:-:S00]  /*add0*/  NOP ;  /* 0x0000000000007918 */ /* 0x000fc00000000000 */
        /* <DEDUP_REMOVED lines=10> */
.L_x_188:


//--------------------- .nv.shared._ZN7cutlass13device_kernelINS_4gemm6kernel13GemmUniversalIN4cute5tupleIJiiiiEEENS1_10collective13CollectiveMmaINS1_37MainloopSm90TmaGmmaWarpSpecializedFP8ILi3ENS5_IJNS4_1CILi2EEENSA_ILi1EEESC_EEENS1_35KernelTmaWarpSpecializedCooperativeEEENS5_IJNSA_ILi128EEENSA_ILi112EEENSA_ILi256EEEEEENS_12float_e4m3_tENS5_IJlSC_lEEESK_SL_NS4_8TiledMMAINS4_8MMA_AtomIJNS4_4SM904GMMA30MMA_64x16x32_F32E4M3E4M3_SS_TNILNSP_7ScaleInE1ELSR_1EEEEEENS4_6LayoutISD_NS5_IJSC_NSA_ILi0EEESV_EEEEENS5_IJNS4_10UnderscoreESY_SY_EEEEENS4_13SM90_TMA_LOADENS4_14ComposedLayoutINS4_7SwizzleILi3ELi4ELi3EEENS4_18smem_ptr_flag_bitsILi8EEENSU_INS5_IJNSA_ILi8EEESG_EEENS5_IJSG_SC_EEEEEEEvNS4_8identityENS4_23SM90_TMA_LOAD_MULTICASTES1B_vS1C_EENS_8epilogue10collective6detail29Sm90TmaWarpSpecializedAdapterINS1G_15DefaultEpilogueISK_SL_SL_NS1F_6thread17LinearCombinationISK_Li1EffLNS1K_9ScaleType4KindE0ELNS_15FloatRoundStyleE2ESK_EENS1_15EpilogueDefaultEEEEEvvEEEEvNT_6ParamsE --------------------------
	.section	.nv.shared._ZN7cutlass13device_kernelINS_4gemm6kernel13GemmUniversalIN4cute5tupleIJiiiiEEENS1_10collective13CollectiveMmaINS1_37MainloopSm90TmaGmmaWarpSpecializedFP8ILi3ENS5_IJNS4_1CILi2EEENSA_ILi1EEESC_EEENS1_35KernelTmaWarpSpecializedCooperativeEEENS5_IJNSA_ILi128EEENSA_ILi112EEENSA_ILi256EEEEEENS_12float_e4m3_tENS5_IJlSC_lEEESK_SL_NS4_8TiledMMAINS4_8MMA_AtomIJNS4_4SM904GMMA30MMA_64x16x32_F32E4M3E4M3_SS_TNILNSP_7ScaleInE1ELSR_1EEEEEENS4_6LayoutISD_NS5_IJSC_NSA_ILi0EEESV_EEEEENS5_IJNS4_10UnderscoreESY_SY_EEEEENS4_13SM90_TMA_LOADENS4_14ComposedLayoutINS4_7SwizzleILi3ELi4ELi3EEENS4_18smem_ptr_flag_bitsILi8EEENSU_INS5_IJNSA_ILi8EEESG_EEENS5_IJSG_SC_EEEEEEEvNS4_8identityENS4_23SM90_TMA_LOAD_MULTICASTES1B_vS1C_EENS_8epilogue10collective6detail29Sm90TmaWarpSpecializedAdapterINS1G_15DefaultEpilogueISK_SL_SL_NS1F_6thread17LinearCombinationISK_Li1EffLNS1K_9ScaleType4KindE0ELNS_15FloatRoundStyleE2ESK_EENS1_15EpilogueDefaultEEEEEvvEEEEvNT_6ParamsE,"aw",@nobits
	.sectionflags	@""
	.align	16
	.zero		1024


//--------------------- .nv.shared.reserved.0     --------------------------
	.section	.nv.shared.reserved.0,"aw",@nobits
	.weak		__nv_reservedSMEM_offset_0_alias
	.size		__nv_reservedSMEM_offset_0_alias, 0, 0
	.other		__nv_reservedSMEM_offset_0_alias,@"STO_CUDA_RESERVED_SHARED STV_DEFAULT"
__nv_reservedSMEM_offset_0_alias:
	.zero		0


//--------------------- .nv.global                --------------------------
	.section	.nv.global,"aw",@nobits
.nv.global:
	.type		_ZN39_INTERNAL_540c8793_4_k_cu_1c02d02d_43284cute1_E,@object
	.size		_ZN39_INTERNAL_540c8793_4_k_cu_1c02d02d_43284cute1_E,(_ZN39_INTERNAL_540c8793_4_k_cu_1c02d02d_43284cuda3std3__45__cpo6cbeginE - _ZN39_INTERNAL_540c8793_4_k_cu_1c02d02d_43284cute1_E)
_ZN39_INTERNAL_540c8793_4_k_cu_1c02d02d_43284cute1_E:
	.zero		1
	.type		_ZN39_INTERNAL_540c8793_4_k_cu_1c02d02d_43284cuda3std3__45__cpo6cbeginE,@object
	.size		_ZN39_INTERNAL_540c8793_4_k_cu_1c02d02d_43284cuda3std3__45__cpo6cbeginE,(_ZN39_INTERNAL_540c8793_4_k_cu_1c02d02d_43284cuda3std3__48in_placeE - _ZN39_INTERNAL_540c8793_4_k_cu_1c02d02d_43284cuda3std3__45__cpo6cbeginE)
_ZN39_INTERNAL_540c8793_4_k_cu_1c02d02d_43284cuda3std3__45__cpo6cbeginE:
	.zero		1
	.type		_ZN39_INTERNAL_540c8793_4_k_cu_1c02d02d_43284cuda3std3__48in_placeE,@object
	.size		_ZN39_INTERNAL_540c8793_4_k_cu_1c02d02d_43284cuda3std3__48in_placeE,(_ZN39_INTERNAL_540c8793_4_k_cu_1c02d02d_43284cuda3std6ranges3__45__cpo9iter_moveE - _ZN39_INTERNAL_540c8793_4_k_cu_1c02d02d_43284cuda3std3__48in_placeE)
_ZN39_INTERNAL_540c8793_4_k_cu_1c02d02d_43284cuda3std3__48in_placeE:
	.zero		1
	.type		_ZN39_INTERNAL_540c8793_4_k_cu_1c02d02d_43284cuda3std6ranges3__45__cpo9iter_moveE,@object
	.size		_ZN39_INTERNAL_540c8793_4_k_cu_1c02d02d_43284cuda3std6ranges3__45__cpo9iter_moveE,(_ZN39_INTERNAL_540c8793_4_k_cu_1c02d02d_43284cuda3std3__45__cpo5beginE - _ZN39_INTERNAL_540c8793_4_k_cu_1c02d02d_43284cuda3std6ranges3__45__cpo9iter_moveE)
_ZN39_INTERNAL_540c8793_4_k_cu_1c02d02d_43284cuda3std6ranges3__45__cpo9iter_moveE:
	.zero		1
	.type		_ZN39_INTERNAL_540c8793_4_k_cu_1c02d02d_43284cuda3std3__45__cpo5beginE,@object
	.size		_ZN39_INTERNAL_540c8793_4_k_cu_1c02d02d_43284cuda3std3__45__cpo5beginE,(_ZN39_INTERNAL_540c8793_4_k_cu_1c02d02d_43284cuda3std3__441_GLOBAL__N__540c8793_4_k_cu_1c02d02d_43286ignoreE - _ZN39_INTERNAL_540c8793_4_k_cu_1c02d02d_43284cuda3std3__45__cpo5beginE)
_ZN39_INTERNAL_540c8793_4_k_cu_1c02d02d_43284cuda3std3__45__cpo5beginE:
	.zero		1
	.type		_ZN39_INTERNAL_540c8793_4_k_cu_1c02d02d_43284cuda3std3__441_GLOBAL__N__540c8793_4_k_cu_1c02d02d_43286ignoreE,@object
	.size		_ZN39_INTERNAL_540c8793_4_k_cu_1c02d02d_43284cuda3std3__441_GLOBAL__N__540c8793_4_k_cu_1c02d02d_43286ignoreE,(_ZN39_INTERNAL_540c8793_4_k_cu_1c02d02d_43284cute7productE - _ZN39_INTERNAL_540c8793_4_k_cu_1c02d02d_43284cuda3std3__441_GLOBAL__N__540c8793_4_k_cu_1c02d02d_43286ignoreE)
_ZN39_INTERNAL_540c8793_4_k_cu_1c02d02d_43284cuda3std3__441_GLOBAL__N__540c8793_4_k_cu_1c02d02d_43286ignoreE:
	.zero		1
	.type		_ZN39_INTERNAL_540c8793_4_k_cu_1c02d02d_43284cute7productE,@object
	.size		_ZN39_INTERNAL_540c8793_4_k_cu_1c02d02d_43284cute7productE,(_ZN39_INTERNAL_540c8793_4_k_cu_1c02d02d_43284cuda3std3__45__cpo3endE - _ZN39_INTERNAL_540c8793_4_k_cu_1c02d02d_43284cute7productE)
_ZN39_INTERNAL_540c8793_4_k_cu_1c02d02d_43284cute7productE:
	.zero		1
	.type		_ZN39_INTERNAL_540c8793_4_k_cu_1c02d02d_43284cuda3std3__45__cpo3endE,@object
	.size		_ZN39_INTERNAL_540c8793_4_k_cu_1c02d02d_43284cuda3std3__45__cpo3endE,(_ZN39_INTERNAL_540c8793_4_k_cu_1c02d02d_43284cuda3std3__419piecewise_constructE - _ZN39_INTERNAL_540c8793_4_k_cu_1c02d02d_43284cuda3std3__45__cpo3endE)
_ZN39_INTERNAL_540c8793_4_k_cu_1c02d02d_43284cuda3std3__45__cpo3endE:
	.zero		1
	.type		_ZN39_INTERNAL_540c8793_4_k_cu_1c02d02d_43284cuda3std3__419piecewise_constructE,@object
	.size		_ZN39_INTERNAL_540c8793_4_k_cu_1c02d02d_43284cuda3std3__419piecewise_constructE,(_ZN39_INTERNAL_540c8793_4_k_cu_1c02d02d_43284cuda3std3__45__cpo4cendE - _ZN39_INTERNAL_540c8793_4_k_cu_1c02d02d_43284cuda3std3__419piecewise_constructE)
_ZN39_INTERNAL_540c8793_4_k_cu_1c02d02d_43284cuda3std3__419piecewise_constructE:
	.zero		1
	.type		_ZN39_INTERNAL_540c8793_4_k_cu_1c02d02d_43284cuda3std3__45__cpo4cendE,@object
	.size		_ZN39_INTERNAL_540c8793_4_k_cu_1c02d02d_43284cuda3std3__45__cpo4cendE,(_ZN39_INTERNAL_540c8793_4_k_cu_1c02d02d_43284cuda3std6ranges3__45__cpo4swapE - _ZN39_INTERNAL_540c8793_4_k_cu_1c02d02d_43284cuda3std3__45__cpo4cendE)
_ZN39_INTERNAL_540c8793_4_k_cu_1c02d02d_43284cuda3std3__45__cpo4cendE:
	.zero		1
	.type		_ZN39_INTERNAL_540c8793_4_k_cu_1c02d02d_43284cuda3std6ranges3__45__cpo4swapE,@object
	.size		_ZN39_INTERNAL_540c8793_4_k_cu_1c02d02d_43284cuda3std6ranges3__45__cpo4swapE,(.L_7 - _ZN39_INTERNAL_540c8793_4_k_cu_1c02d02d_43284cuda3std6ranges3__45__cpo4swapE)
_ZN39_INTERNAL_540c8793_4_k_cu_1c02d02d_43284cuda3std6ranges3__45__cpo4swapE:
	.zero		1
.L_7:


//--------------------- .nv.constant0._ZN7cutlass13device_kernelINS_4gemm6kernel13GemmUniversalIN4cute5tupleIJiiiiEEENS1_10collective13CollectiveMmaINS1_37MainloopSm90TmaGmmaWarpSpecializedFP8ILi3ENS5_IJNS4_1CILi2EEENSA_ILi1EEESC_EEENS1_35KernelTmaWarpSpecializedCooperativeEEENS5_IJNSA_ILi128EEENSA_ILi112EEENSA_ILi256EEEEEENS_12float_e4m3_tENS5_IJlSC_lEEESK_SL_NS4_8TiledMMAINS4_8MMA_AtomIJNS4_4SM904GMMA30MMA_64x16x32_F32E4M3E4M3_SS_TNILNSP_7ScaleInE1ELSR_1EEEEEENS4_6LayoutISD_NS5_IJSC_NSA_ILi0EEESV_EEEEENS5_IJNS4_10UnderscoreESY_SY_EEEEENS4_13SM90_TMA_LOADENS4_14ComposedLayoutINS4_7SwizzleILi3ELi4ELi3EEENS4_18smem_ptr_flag_bitsILi8EEENSU_INS5_IJNSA_ILi8EEESG_EEENS5_IJSG_SC_EEEEEEEvNS4_8identityENS4_23SM90_TMA_LOAD_MULTICASTES1B_vS1C_EENS_8epilogue10collective6detail29Sm90TmaWarpSpecializedAdapterINS1G_15DefaultEpilogueISK_SL_SL_NS1F_6thread17LinearCombinationISK_Li1EffLNS1K_9ScaleType4KindE0ELNS_15FloatRoundStyleE2ESK_EENS1_15EpilogueDefaultEEEEEvvEEEEvNT_6ParamsE --------------------------
	.section	.nv.constant0._ZN7cutlass13device_kernelINS_4gemm6kernel13GemmUniversalIN4cute5tupleIJiiiiEEENS1_10collective13CollectiveMmaINS1_37MainloopSm90TmaGmmaWarpSpecializedFP8ILi3ENS5_IJNS4_1CILi2EEENSA_ILi1EEESC_EEENS1_35KernelTmaWarpSpecializedCooperativeEEENS5_IJNSA_ILi128EEENSA_ILi112EEENSA_ILi256EEEEEENS_12float_e4m3_tENS5_IJlSC_lEEESK_SL_NS4_8TiledMMAINS4_8MMA_AtomIJNS4_4SM904GMMA30MMA_64x16x32_F32E4M3E4M3_SS_TNILNSP_7ScaleInE1ELSR_1EEEEEENS4_6LayoutISD_NS5_IJSC_NSA_ILi0EEESV_EEEEENS5_IJNS4_10UnderscoreESY_SY_EEEEENS4_13SM90_TMA_LOADENS4_14ComposedLayoutINS4_7SwizzleILi3ELi4ELi3EEENS4_18smem_ptr_flag_bitsILi8EEENSU_INS5_IJNSA_ILi8EEESG_EEENS5_IJSG_SC_EEEEEEEvNS4_8identityENS4_23SM90_TMA_LOAD_MULTICASTES1B_vS1C_EENS_8epilogue10collective6detail29Sm90TmaWarpSpecializedAdapterINS1G_15DefaultEpilogueISK_SL_SL_NS1F_6thread17LinearCombinationISK_Li1EffLNS1K_9ScaleType4KindE0ELNS_15FloatRoundStyleE2ESK_EENS1_15EpilogueDefaultEEEEEvvEEEEvNT_6ParamsE,"a",@progbits
	.sectionflags	@""
	.align	4
.nv.constant0._ZN7cutlass13device_kernelINS_4gemm6kernel13GemmUniversalIN4cute5tupleIJiiiiEEENS1_10collective13CollectiveMmaINS1_37MainloopSm90TmaGmmaWarpSpecializedFP8ILi3ENS5_IJNS4_1CILi2EEENSA_ILi1EEESC_EEENS1_35KernelTmaWarpSpecializedCooperativeEEENS5_IJNSA_ILi128EEENSA_ILi112EEENSA_ILi256EEEEEENS_12float_e4m3_tENS5_IJlSC_lEEESK_SL_NS4_8TiledMMAINS4_8MMA_AtomIJNS4_4SM904GMMA30MMA_64x16x32_F32E4M3E4M3_SS_TNILNSP_7ScaleInE1ELSR_1EEEEEENS4_6LayoutISD_NS5_IJSC_NSA_ILi0EEESV_EEEEENS5_IJNS4_10UnderscoreESY_SY_EEEEENS4_13SM90_TMA_LOADENS4_14ComposedLayoutINS4_7SwizzleILi3ELi4ELi3EEENS4_18smem_ptr_flag_bitsILi8EEENSU_INS5_IJNSA_ILi8EEESG_EEENS5_IJSG_SC_EEEEEEEvNS4_8identityENS4_23SM90_TMA_LOAD_MULTICASTES1B_vS1C_EENS_8epilogue10collective6detail29Sm90TmaWarpSpecializedAdapterINS1G_15DefaultEpilogueISK_SL_SL_NS1F_6thread17LinearCombinationISK_Li1EffLNS1K_9ScaleType4KindE0ELNS_15FloatRoundStyleE2ESK_EENS1_15EpilogueDefaultEEEEEvvEEEEvNT_6ParamsE:
	.zero		1664


//--------------------- SYMBOLS --------------------------

	.type		.nv.reservedSmem.offset0,@object
	.size		.nv.reservedSmem.offset0,0x4
